	.target	sm_100a

	.elftype	@"ET_EXEC"


//--------------------- .note.nv.tkinfo           --------------------------
	.section	.note.nv.tkinfo,"",@"SHT_NOTE"
	.sectionflags	@"SHF_NOTE_NV_TKINFO"
	.tkinfo
        /*0018*/ 	.word	0x00000002
        /*0030*/ 	.string	""
        /*0030*/ 	.string	"ptxas"
        /*0030*/ 	.string	"Cuda compilation tools, release 13.0, V13.0.88"
        /*0030*/ 	.string	"Build cuda_13.0.r13.0/compiler.36424714_0"
        /*0030*/ 	.string	"-arch sm_100a -m 64 "



//--------------------- .note.nv.cuinfo           --------------------------
	.section	.note.nv.cuinfo,"",@"SHT_NOTE"
	.sectionflags	@"SHF_NOTE_NV_CUINFO"
        /*0018*/ 	.short	0x0002
        /*001a*/ 	.short	0x0064
        /*001c*/ 	.short	0x0082
	.zero		2


//--------------------- .nv.info                  --------------------------
	.section	.nv.info,"",@"SHT_CUDA_INFO"
	.align	4


	//----- nvinfo : EIATTR_REGCOUNT
	.align		4
        /*0000*/ 	.byte	0x04, 0x2f
        /*0002*/ 	.short	(.L_19 - .L_18)
	.align		4
.L_18:
        /*0004*/ 	.word	index@(_ZN7cutlass13device_kernelINS_4gemm6kernel13GemmUniversalIN4cute5tupleIJiiiiEEENS1_10collective13CollectiveMmaINS1_35MainloopSm100TmaUmmaWarpSpecializedILi6ELi2ELi4ENS5_IJNS4_1CILi1EEESB_SB_EEEEENS5_IJNSA_ILi128EEESE_NSA_ILi32EEEEEENS_10tfloat32_tENS5_IJlSB_lEEESH_SI_NS4_8TiledMMAINS4_8MMA_AtomIJNS4_17SM100_MMA_TF32_SSISH_SH_fLi128ELi128ELNS4_4UMMA5MajorE0ELSN_0ELNSM_7ScaleInE0ELSO_0EEEEEENS4_6LayoutISC_NS5_IJNSA_ILi0EEESS_SS_EEEEENS5_IJNS4_10UnderscoreESV_SV_EEEEENS4_13SM90_TMA_LOADENS4_14ComposedLayoutINS4_7SwizzleILi3ELi4ELi3EEENS4_18smem_ptr_flag_bitsILi32EEENSR_INS5_IJNSA_ILi8EEESF_EEENS5_IJSF_SB_EEEEEEEvNS4_8identityESY_S18_vS19_EENS_8epilogue10collective18CollectiveEpilogueINS1B_23Sm100TmaWarpSpecializedILi4ELi2ELi16ELb1ELb0EEEJSG_NS5_IJNSR_ISE_SB_EENSR_INSA_ILi16EEESB_EEEEESH_SI_SH_SI_NS1B_6fusion15FusionCallbacksIS1F_NS1K_17LinearCombinationISH_fSH_fLNS_15FloatRoundStyleE2EEESG_S1J_JEEENS4_5SM1004TMEM4LOAD26SM100_TMEM_LOAD_32dp32b16xESY_NSZ_INS10_ILi2ELi4ELi3EEES13_NSR_INS5_IJS14_S1H_EEENS5_IJS1H_SB_EEEEEEENS4_39AutoVectorizingCopyWithAssumedAlignmentILi128EEENS4_14SM90_TMA_STOREES1Y_S20_S20_EEEvvEEEEvNT_6ParamsE)
        /*0008*/ 	.word	0x00000060


	//----- nvinfo : EIATTR_FRAME_SIZE
	.align		4
.L_19:
        /*000c*/ 	.byte	0x04, 0x11
        /*000e*/ 	.short	(.L_21 - .L_20)
	.align		4
.L_20:
        /*0010*/ 	.word	index@($__internal_2_$__cuda_sm10x_tcgen05_guardrail_trap_unallocated_columns_being_dealloced)
        /*0014*/ 	.word	0x00000000


	//----- nvinfo : EIATTR_FRAME_SIZE
	.align		4
.L_21:
        /*0018*/ 	.byte	0x04, 0x11
        /*001a*/ 	.short	(.L_23 - .L_22)
	.align		4
.L_22:
        /*001c*/ 	.word	index@($__internal_1_$__cuda_sm10x_tcgen05_guardrail_trap_phase_invalid_during_alloc)
        /*0020*/ 	.word	0x00000000


	//----- nvinfo : EIATTR_FRAME_SIZE
	.align		4
.L_23:
        /*0024*/ 	.byte	0x04, 0x11
        /*0026*/ 	.short	(.L_25 - .L_24)
	.align		4
.L_24:
        /*0028*/ 	.word	index@($__internal_0_$__cuda_sm10x_tcgen05_guardrail_trap_col_being_dealloced_not_returned_by_alloc)
        /*002c*/ 	.word	0x00000000


	//----- nvinfo : EIATTR_FRAME_SIZE
	.align		4
.L_25:
        /*0030*/ 	.byte	0x04, 0x11
        /*0032*/ 	.short	(.L_27 - .L_26)
	.align		4
.L_26:
        /*0034*/ 	.word	index@(_ZN7cutlass13device_kernelINS_4gemm6kernel13GemmUniversalIN4cute5tupleIJiiiiEEENS1_10collective13CollectiveMmaINS1_35MainloopSm100TmaUmmaWarpSpecializedILi6ELi2ELi4ENS5_IJNS4_1CILi1EEESB_SB_EEEEENS5_IJNSA_ILi128EEESE_NSA_ILi32EEEEEENS_10tfloat32_tENS5_IJlSB_lEEESH_SI_NS4_8TiledMMAINS4_8MMA_AtomIJNS4_17SM100_MMA_TF32_SSISH_SH_fLi128ELi128ELNS4_4UMMA5MajorE0ELSN_0ELNSM_7ScaleInE0ELSO_0EEEEEENS4_6LayoutISC_NS5_IJNSA_ILi0EEESS_SS_EEEEENS5_IJNS4_10UnderscoreESV_SV_EEEEENS4_13SM90_TMA_LOADENS4_14ComposedLayoutINS4_7SwizzleILi3ELi4ELi3EEENS4_18smem_ptr_flag_bitsILi32EEENSR_INS5_IJNSA_ILi8EEESF_EEENS5_IJSF_SB_EEEEEEEvNS4_8identityESY_S18_vS19_EENS_8epilogue10collective18CollectiveEpilogueINS1B_23Sm100TmaWarpSpecializedILi4ELi2ELi16ELb1ELb0EEEJSG_NS5_IJNSR_ISE_SB_EENSR_INSA_ILi16EEESB_EEEEESH_SI_SH_SI_NS1B_6fusion15FusionCallbacksIS1F_NS1K_17LinearCombinationISH_fSH_fLNS_15FloatRoundStyleE2EEESG_S1J_JEEENS4_5SM1004TMEM4LOAD26SM100_TMEM_LOAD_32dp32b16xESY_NSZ_INS10_ILi2ELi4ELi3EEES13_NSR_INS5_IJS14_S1H_EEENS5_IJS1H_SB_EEEEEEENS4_39AutoVectorizingCopyWithAssumedAlignmentILi128EEENS4_14SM90_TMA_STOREES1Y_S20_S20_EEEvvEEEEvNT_6ParamsE)
        /*0038*/ 	.word	0x00000000


	//----- nvinfo : EIATTR_MIN_STACK_SIZE
	.align		4
.L_27:
        /*003c*/ 	.byte	0x04, 0x12
        /*003e*/ 	.short	(.L_29 - .L_28)
	.align		4
.L_28:
        /*0040*/ 	.word	index@(_ZN7cutlass13device_kernelINS_4gemm6kernel13GemmUniversalIN4cute5tupleIJiiiiEEENS1_10collective13CollectiveMmaINS1_35MainloopSm100TmaUmmaWarpSpecializedILi6ELi2ELi4ENS5_IJNS4_1CILi1EEESB_SB_EEEEENS5_IJNSA_ILi128EEESE_NSA_ILi32EEEEEENS_10tfloat32_tENS5_IJlSB_lEEESH_SI_NS4_8TiledMMAINS4_8MMA_AtomIJNS4_17SM100_MMA_TF32_SSISH_SH_fLi128ELi128ELNS4_4UMMA5MajorE0ELSN_0ELNSM_7ScaleInE0ELSO_0EEEEEENS4_6LayoutISC_NS5_IJNSA_ILi0EEESS_SS_EEEEENS5_IJNS4_10UnderscoreESV_SV_EEEEENS4_13SM90_TMA_LOADENS4_14ComposedLayoutINS4_7SwizzleILi3ELi4ELi3EEENS4_18smem_ptr_flag_bitsILi32EEENSR_INS5_IJNSA_ILi8EEESF_EEENS5_IJSF_SB_EEEEEEEvNS4_8identityESY_S18_vS19_EENS_8epilogue10collective18CollectiveEpilogueINS1B_23Sm100TmaWarpSpecializedILi4ELi2ELi16ELb1ELb0EEEJSG_NS5_IJNSR_ISE_SB_EENSR_INSA_ILi16EEESB_EEEEESH_SI_SH_SI_NS1B_6fusion15FusionCallbacksIS1F_NS1K_17LinearCombinationISH_fSH_fLNS_15FloatRoundStyleE2EEESG_S1J_JEEENS4_5SM1004TMEM4LOAD26SM100_TMEM_LOAD_32dp32b16xESY_NSZ_INS10_ILi2ELi4ELi3EEES13_NSR_INS5_IJS14_S1H_EEENS5_IJS1H_SB_EEEEEEENS4_39AutoVectorizingCopyWithAssumedAlignmentILi128EEENS4_14SM90_TMA_STOREES1Y_S20_S20_EEEvvEEEEvNT_6ParamsE)
        /*0044*/ 	.word	0x00000000
.L_29:


//--------------------- .nv.compat                --------------------------
	.section	.nv.compat,"",@"SHT_CUDA_COMPAT_INFO"
	.align	4
        /*0000*/ 	.byte	0x02, 0x09, 0x01, 0x00, 0x02, 0x02, 0x02, 0x00, 0x02, 0x05, 0x05, 0x00, 0x03, 0x07, 0x01, 0x01
        /*0010*/ 	.byte	0x02, 0x03, 0x01, 0x00, 0x02, 0x06, 0x01, 0x00, 0x04, 0x0b, 0x08, 0x00, 0x09, 0x00, 0x00, 0x00
        /*0020*/ 	.byte	0x00, 0x00, 0x00, 0x00


//--------------------- .nv.info._ZN7cutlass13device_kernelINS_4gemm6kernel13GemmUniversalIN4cute5tupleIJiiiiEEENS1_10collective13CollectiveMmaINS1_35MainloopSm100TmaUmmaWarpSpecializedILi6ELi2ELi4ENS5_IJNS4_1CILi1EEESB_SB_EEEEENS5_IJNSA_ILi128EEESE_NSA_ILi32EEEEEENS_10tfloat32_tENS5_IJlSB_lEEESH_SI_NS4_8TiledMMAINS4_8MMA_AtomIJNS4_17SM100_MMA_TF32_SSISH_SH_fLi128ELi128ELNS4_4UMMA5MajorE0ELSN_0ELNSM_7ScaleInE0ELSO_0EEEEEENS4_6LayoutISC_NS5_IJNSA_ILi0EEESS_SS_EEEEENS5_IJNS4_10UnderscoreESV_SV_EEEEENS4_13SM90_TMA_LOADENS4_14ComposedLayoutINS4_7SwizzleILi3ELi4ELi3EEENS4_18smem_ptr_flag_bitsILi32EEENSR_INS5_IJNSA_ILi8EEESF_EEENS5_IJSF_SB_EEEEEEEvNS4_8identityESY_S18_vS19_EENS_8epilogue10collective18CollectiveEpilogueINS1B_23Sm100TmaWarpSpecializedILi4ELi2ELi16ELb1ELb0EEEJSG_NS5_IJNSR_ISE_SB_EENSR_INSA_ILi16EEESB_EEEEESH_SI_SH_SI_NS1B_6fusion15FusionCallbacksIS1F_NS1K_17LinearCombinationISH_fSH_fLNS_15FloatRoundStyleE2EEESG_S1J_JEEENS4_5SM1004TMEM4LOAD26SM100_TMEM_LOAD_32dp32b16xESY_NSZ_INS10_ILi2ELi4ELi3EEES13_NSR_INS5_IJS14_S1H_EEENS5_IJS1H_SB_EEEEEEENS4_39AutoVectorizingCopyWithAssumedAlignmentILi128EEENS4_14SM90_TMA_STOREES1Y_S20_S20_EEEvvEEEEvNT_6ParamsE --------------------------
	.section	.nv.info._ZN7cutlass13device_kernelINS_4gemm6kernel13GemmUniversalIN4cute5tupleIJiiiiEEENS1_10collective13CollectiveMmaINS1_35MainloopSm100TmaUmmaWarpSpecializedILi6ELi2ELi4ENS5_IJNS4_1CILi1EEESB_SB_EEEEENS5_IJNSA_ILi128EEESE_NSA_ILi32EEEEEENS_10tfloat32_tENS5_IJlSB_lEEESH_SI_NS4_8TiledMMAINS4_8MMA_AtomIJNS4_17SM100_MMA_TF32_SSISH_SH_fLi128ELi128ELNS4_4UMMA5MajorE0ELSN_0ELNSM_7ScaleInE0ELSO_0EEEEEENS4_6LayoutISC_NS5_IJNSA_ILi0EEESS_SS_EEEEENS5_IJNS4_10UnderscoreESV_SV_EEEEENS4_13SM90_TMA_LOADENS4_14ComposedLayoutINS4_7SwizzleILi3ELi4ELi3EEENS4_18smem_ptr_flag_bitsILi32EEENSR_INS5_IJNSA_ILi8EEESF_EEENS5_IJSF_SB_EEEEEEEvNS4_8identityESY_S18_vS19_EENS_8epilogue10collective18CollectiveEpilogueINS1B_23Sm100TmaWarpSpecializedILi4ELi2ELi16ELb1ELb0EEEJSG_NS5_IJNSR_ISE_SB_EENSR_INSA_ILi16EEESB_EEEEESH_SI_SH_SI_NS1B_6fusion15FusionCallbacksIS1F_NS1K_17LinearCombinationISH_fSH_fLNS_15FloatRoundStyleE2EEESG_S1J_JEEENS4_5SM1004TMEM4LOAD26SM100_TMEM_LOAD_32dp32b16xESY_NSZ_INS10_ILi2ELi4ELi3EEES13_NSR_INS5_IJS14_S1H_EEENS5_IJS1H_SB_EEEEEEENS4_39AutoVectorizingCopyWithAssumedAlignmentILi128EEENS4_14SM90_TMA_STOREES1Y_S20_S20_EEEvvEEEEvNT_6ParamsE,"",@"SHT_CUDA_INFO"
	.sectionflags	@""
	.align	4


	//----- nvinfo : EIATTR_CUDA_API_VERSION
	.align		4
        /*0000*/ 	.byte	0x04, 0x37
        /*0002*/ 	.short	(.L_31 - .L_30)
.L_30:
        /*0004*/ 	.word	0x00000082


	//----- nvinfo : EIATTR_KPARAM_INFO
	.align		4
.L_31:
        /*0008*/ 	.byte	0x04, 0x17
        /*000a*/ 	.short	(.L_33 - .L_32)
.L_32:
        /*000c*/ 	.word	0x00000000
        /*0010*/ 	.short	0x0000
        /*0012*/ 	.short	0x0000
        /*0014*/ 	.byte	0x00, 0xf0, 0x01, 0x20


	//----- nvinfo : EIATTR_AT_ENTRY_FRAGMENTS
	.align		4
.L_33:
        /*0018*/ 	.byte	0x04, 0x4f
        /*001a*/ 	.short	(.L_35 - .L_34)


	//   ....[0]....
.L_34:
        /*001c*/ 	.word	0x00000006


	//----- nvinfo : EIATTR_RESERVED_SMEM_USED
	.align		4
.L_35:
        /*0020*/ 	.byte	0x01, 0x41
	.zero		2


	//----- nvinfo : EIATTR_SPARSE_MMA_MASK
	.align		4
        /*0024*/ 	.byte	0x03, 0x50
        /*0026*/ 	.short	0x0000


	//----- nvinfo : EIATTR_TCGEN05_1CTA_USED
	.align		4
        /*0028*/ 	.byte	0x01, 0x51
	.zero		2


	//----- nvinfo : EIATTR_MAXREG_COUNT
	.align		4
        /*002c*/ 	.byte	0x03, 0x1b
        /*002e*/ 	.short	0x00ff


	//----- nvinfo : EIATTR_NUM_BARRIERS
	.align		4
        /*0030*/ 	.byte	0x02, 0x4c
        /*0032*/ 	.byte	0x07
	.zero		1


	//----- nvinfo : EIATTR_EXTERNS
	.align		4
        /*0034*/ 	.byte	0x04, 0x0f
        /*0036*/ 	.short	(.L_37 - .L_36)


	//   ....[0]....
	.align		4
.L_36:
        /*0038*/ 	.word	index@(__assertfail)


	//----- nvinfo : EIATTR_MERCURY_ISA_VERSION
	.align		4
.L_37:
        /*003c*/ 	.byte	0x03, 0x5f
        /*003e*/ 	.short	0x0101


	//----- nvinfo : EIATTR_INT_WARP_WIDE_INSTR_OFFSETS
	.align		4
        /*0040*/ 	.byte	0x04, 0x31
        /*0042*/ 	.short	(.L_39 - .L_38)


	//   ....[0]....
.L_38:
        /*0044*/ 	.word	0x00001e10


	//   ....[1]....
        /*0048*/ 	.word	0x00003980


	//   ....[2]....
        /*004c*/ 	.word	0x000039a0


	//   ....[3]....
        /*0050*/ 	.word	0x000039d0


	//   ....[4]....
        /*0054*/ 	.word	0x00004300


	//   ....[5]....
        /*0058*/ 	.word	0x00004370


	//   ....[6]....
        /*005c*/ 	.word	0x00004460


	//   ....[7]....
        /*0060*/ 	.word	0x000044e0


	//   ....[8]....
        /*0064*/ 	.word	0x000045d0


	//   ....[9]....
        /*0068*/ 	.word	0x00004650


	//   ....[10]....
        /*006c*/ 	.word	0x00004750


	//   ....[11]....
        /*0070*/ 	.word	0x000047e0


	//   ....[12]....
        /*0074*/ 	.word	0x000048e0


	//   ....[13]....
        /*0078*/ 	.word	0x000049c0


	//   ....[14]....
        /*007c*/ 	.word	0x00004a60


	//   ....[15]....
        /*0080*/ 	.word	0x00004b50


	//   ....[16]....
        /*0084*/ 	.word	0x00004bf0


	//   ....[17]....
        /*0088*/ 	.word	0x00004d00


	//   ....[18]....
        /*008c*/ 	.word	0x00004e60


	//   ....[19]....
        /*0090*/ 	.word	0x00004fb0


	//----- nvinfo : EIATTR_COOP_GROUP_MASK_REGIDS
	.align		4
.L_39:
        /*0094*/ 	.byte	0x04, 0x29
        /*0096*/ 	.short	(.L_41 - .L_40)


	//   ....[0]....
.L_40:
        /*0098*/ 	.word	0xffffffff


	//   ....[1]....
        /*009c*/ 	.word	0xffffffff


	//   ....[2]....
        /*00a0*/ 	.word	0xffffffff


	//   ....[3]....
        /*00a4*/ 	.word	0xffffffff


	//   ....[4]....
        /*00a8*/ 	.word	0xffffffff


	//   ....[5]....
        /*00ac*/ 	.word	0xffffffff


	//   ....[6]....
        /*00b0*/ 	.word	0xffffffff


	//   ....[7]....
        /*00b4*/ 	.word	0xffffffff


	//   ....[8]....
        /*00b8*/ 	.word	0xffffffff


	//   ....[9]....
        /*00bc*/ 	.word	0xffffffff


	//   ....[10]....
        /*00c0*/ 	.word	0xffffffff


	//   ....[11]....
        /*00c4*/ 	.word	0xffffffff


	//   ....[12]....
        /*00c8*/ 	.word	0xffffffff


	//----- nvinfo : EIATTR_COOP_GROUP_INSTR_OFFSETS
	.align		4
.L_41:
        /*00cc*/ 	.byte	0x04, 0x28
        /*00ce*/ 	.short	(.L_43 - .L_42)


	//   ....[0]....
.L_42:
        /*00d0*/ 	.word	0x00000090


	//   ....[1]....
        /*00d4*/ 	.word	0x000004d0


	//   ....[2]....
        /*00d8*/ 	.word	0x00000680


	//   ....[3]....
        /*00dc*/ 	.word	0x00000820


	//   ....[4]....
        /*00e0*/ 	.word	0x00000920


	//   ....[5]....
        /*00e4*/ 	.word	0x00000a90


	//   ....[6]....
        /*00e8*/ 	.word	0x00000c30


	//   ....[7]....
        /*00ec*/ 	.word	0x00001cf0


	//   ....[8]....
        /*00f0*/ 	.word	0x00002bf0


	//   ....[9]....
        /*00f4*/ 	.word	0x00002e00


	//   ....[10]....
        /*00f8*/ 	.word	0x00002e30


	//   ....[11]....
        /*00fc*/ 	.word	0x00003860


	//   ....[12]....
        /*0100*/ 	.word	0x00003a90


	//----- nvinfo : EIATTR_VRC_CTA_INIT_COUNT
	.align		4
.L_43:
        /*0104*/ 	.byte	0x02, 0x4a
        /*0106*/ 	.byte	0x80
	.zero		1


	//----- nvinfo : EIATTR_SYSCALL_OFFSETS
	.align		4
        /*0108*/ 	.byte	0x04, 0x46
        /*010a*/ 	.short	(.L_45 - .L_44)


	//   ....[0]....
.L_44:
        /*010c*/ 	.word	0x00005a20


	//   ....[1]....
        /*0110*/ 	.word	0x00005b10


	//   ....[2]....
        /*0114*/ 	.word	0x00006270


	//   ....[3]....
        /*0118*/ 	.word	0x00006bf0


	//   ....[4]....
        /*011c*/ 	.word	0x00007540


	//   ....[5]....
        /*0120*/ 	.word	0x00007ee0


	//   ....[6]....
        /*0124*/ 	.word	0x00008880


	//   ....[7]....
        /*0128*/ 	.word	0x00009250


	//   ....[8]....
        /*012c*/ 	.word	0x00009bf0


	//   ....[9]....
        /*0130*/ 	.word	0x0000a540


	//----- nvinfo : EIATTR_MBARRIER_INSTR_OFFSETS
	.align		4
.L_45:
        /*0134*/ 	.byte	0x04, 0x39
        /*0136*/ 	.short	(.L_47 - .L_46)


	//   ....[0]....
.L_46:
        /*0138*/ 	.word	0x000005b0
        /*013c*/ 	.word	0x000000ff
        /*0140*/ 	.word	0x00000000
        /*0144*/ 	.short	0x0100
        /*0146*/ 	.byte	0x05
	.zero		1


	//   ....[1]....
        /*0148*/ 	.word	0x000005c0
        /*014c*/ 	.word	0x000000ff
        /*0150*/ 	.word	0x00000030
        /*0154*/ 	.short	0x0100
        /*0156*/ 	.byte	0x05
	.zero		1


	//   ....[2]....
        /*0158*/ 	.word	0x000005d0
        /*015c*/ 	.word	0x000000ff
        /*0160*/ 	.word	0x00000008
        /*0164*/ 	.short	0x0100
        /*0166*/ 	.byte	0x05
	.zero		1


	//   ....[3]....
        /*0168*/ 	.word	0x000005e0
        /*016c*/ 	.word	0x000000ff
        /*0170*/ 	.word	0x00000038
        /*0174*/ 	.short	0x0100
        /*0176*/ 	.byte	0x05
	.zero		1


	//   ....[4]....
        /*0178*/ 	.word	0x000005f0
        /*017c*/ 	.word	0x000000ff
        /*0180*/ 	.word	0x00000010
        /*0184*/ 	.short	0x0100
        /*0186*/ 	.byte	0x05
	.zero		1


	//   ....[5]....
        /*0188*/ 	.word	0x00000600
        /*018c*/ 	.word	0x000000ff
        /*0190*/ 	.word	0x00000040
        /*0194*/ 	.short	0x0100
        /*0196*/ 	.byte	0x05
	.zero		1


	//   ....[6]....
        /*0198*/ 	.word	0x00000610
        /*019c*/ 	.word	0x000000ff
        /*01a0*/ 	.word	0x00000018
        /*01a4*/ 	.short	0x0100
        /*01a6*/ 	.byte	0x05
	.zero		1


	//   ....[7]....
        /*01a8*/ 	.word	0x00000620
        /*01ac*/ 	.word	0x000000ff
        /*01b0*/ 	.word	0x00000048
        /*01b4*/ 	.short	0x0100
        /*01b6*/ 	.byte	0x05
	.zero		1


	//   ....[8]....
        /*01b8*/ 	.word	0x00000630
        /*01bc*/ 	.word	0x000000ff
        /*01c0*/ 	.word	0x00000020
        /*01c4*/ 	.short	0x0100
        /*01c6*/ 	.byte	0x05
	.zero		1


	//   ....[9]....
        /*01c8*/ 	.word	0x00000640
        /*01cc*/ 	.word	0x000000ff
        /*01d0*/ 	.word	0x00000050
        /*01d4*/ 	.short	0x0100
        /*01d6*/ 	.byte	0x05
	.zero		1


	//   ....[10]....
        /*01d8*/ 	.word	0x00000650
        /*01dc*/ 	.word	0x000000ff
        /*01e0*/ 	.word	0x00000028
        /*01e4*/ 	.short	0x0100
        /*01e6*/ 	.byte	0x05
	.zero		1


	//   ....[11]....
        /*01e8*/ 	.word	0x00000660
        /*01ec*/ 	.word	0x000000ff
        /*01f0*/ 	.word	0x00000058
        /*01f4*/ 	.short	0x0100
        /*01f6*/ 	.byte	0x05
	.zero		1


	//   ....[12]....
        /*01f8*/ 	.word	0x00000790
        /*01fc*/ 	.word	0x000000ff
        /*0200*/ 	.word	0x00000060
        /*0204*/ 	.short	0x0100
        /*0206*/ 	.byte	0x07
	.zero		1


	//   ....[13]....
        /*0208*/ 	.word	0x000007a0
        /*020c*/ 	.word	0x000000ff
        /*0210*/ 	.word	0x00000080
        /*0214*/ 	.short	0x0100
        /*0216*/ 	.byte	0x07
	.zero		1


	//   ....[14]....
        /*0218*/ 	.word	0x000007b0
        /*021c*/ 	.word	0x000000ff
        /*0220*/ 	.word	0x00000068
        /*0224*/ 	.short	0x0100
        /*0226*/ 	.byte	0x07
	.zero		1


	//   ....[15]....
        /*0228*/ 	.word	0x000007c0
        /*022c*/ 	.word	0x000000ff
        /*0230*/ 	.word	0x00000088
        /*0234*/ 	.short	0x0100
        /*0236*/ 	.byte	0x07
	.zero		1


	//   ....[16]....
        /*0238*/ 	.word	0x000007d0
        /*023c*/ 	.word	0x000000ff
        /*0240*/ 	.word	0x00000070
        /*0244*/ 	.short	0x0100
        /*0246*/ 	.byte	0x07
	.zero		1


	//   ....[17]....
        /*0248*/ 	.word	0x000007e0
        /*024c*/ 	.word	0x000000ff
        /*0250*/ 	.word	0x00000090
        /*0254*/ 	.short	0x0100
        /*0256*/ 	.byte	0x07
	.zero		1


	//   ....[18]....
        /*0258*/ 	.word	0x000007f0
        /*025c*/ 	.word	0x000000ff
        /*0260*/ 	.word	0x00000078
        /*0264*/ 	.short	0x0100
        /*0266*/ 	.byte	0x07
	.zero		1


	//   ....[19]....
        /*0268*/ 	.word	0x00000800
        /*026c*/ 	.word	0x000000ff
        /*0270*/ 	.word	0x00000098
        /*0274*/ 	.short	0x0100
        /*0276*/ 	.byte	0x07
	.zero		1


	//   ....[20]....
        /*0278*/ 	.word	0x000008f0
        /*027c*/ 	.word	0x000000ff
        /*0280*/ 	.word	0x000000a0
        /*0284*/ 	.short	0x0100
        /*0286*/ 	.byte	0x05
	.zero		1


	//   ....[21]....
        /*0288*/ 	.word	0x00000900
        /*028c*/ 	.word	0x000000ff
        /*0290*/ 	.word	0x000000a8
        /*0294*/ 	.short	0x0100
        /*0296*/ 	.byte	0x05
	.zero		1


	//   ....[22]....
        /*0298*/ 	.word	0x00000a40
        /*029c*/ 	.word	0x000000ff
        /*02a0*/ 	.word	0x000000b0
        /*02a4*/ 	.short	0x0100
        /*02a6*/ 	.byte	0x05
	.zero		1


	//   ....[23]....
        /*02a8*/ 	.word	0x00000a50
        /*02ac*/ 	.word	0x000000ff
        /*02b0*/ 	.word	0x000000c0
        /*02b4*/ 	.short	0x0100
        /*02b6*/ 	.byte	0x05
	.zero		1


	//   ....[24]....
        /*02b8*/ 	.word	0x00000a60
        /*02bc*/ 	.word	0x000000ff
        /*02c0*/ 	.word	0x000000b8
        /*02c4*/ 	.short	0x0100
        /*02c6*/ 	.byte	0x05
	.zero		1


	//   ....[25]....
        /*02c8*/ 	.word	0x00000a70
        /*02cc*/ 	.word	0x000000ff
        /*02d0*/ 	.word	0x000000c8
        /*02d4*/ 	.short	0x0100
        /*02d6*/ 	.byte	0x05
	.zero		1


	//   ....[26]....
        /*02d8*/ 	.word	0x00000ba0
        /*02dc*/ 	.word	0x000000ff
        /*02e0*/ 	.word	0x000000d0
        /*02e4*/ 	.short	0x0100
        /*02e6*/ 	.byte	0x07
	.zero		1


	//   ....[27]....
        /*02e8*/ 	.word	0x00000bb0
        /*02ec*/ 	.word	0x000000ff
        /*02f0*/ 	.word	0x000000f0
        /*02f4*/ 	.short	0x0100
        /*02f6*/ 	.byte	0x07
	.zero		1


	//   ....[28]....
        /*02f8*/ 	.word	0x00000bc0
        /*02fc*/ 	.word	0x000000ff
        /*0300*/ 	.word	0x000000d8
        /*0304*/ 	.short	0x0100
        /*0306*/ 	.byte	0x07
	.zero		1


	//   ....[29]....
        /*0308*/ 	.word	0x00000bd0
        /*030c*/ 	.word	0x000000ff
        /*0310*/ 	.word	0x000000f8
        /*0314*/ 	.short	0x0100
        /*0316*/ 	.byte	0x07
	.zero		1


	//   ....[30]....
        /*0318*/ 	.word	0x00000be0
        /*031c*/ 	.word	0x000000ff
        /*0320*/ 	.word	0x000000e0
        /*0324*/ 	.short	0x0100
        /*0326*/ 	.byte	0x07
	.zero		1


	//   ....[31]....
        /*0328*/ 	.word	0x00000bf0
        /*032c*/ 	.word	0x000000ff
        /*0330*/ 	.word	0x00000100
        /*0334*/ 	.short	0x0100
        /*0336*/ 	.byte	0x07
	.zero		1


	//   ....[32]....
        /*0338*/ 	.word	0x00000c00
        /*033c*/ 	.word	0x000000ff
        /*0340*/ 	.word	0x000000e8
        /*0344*/ 	.short	0x0100
        /*0346*/ 	.byte	0x07
	.zero		1


	//   ....[33]....
        /*0348*/ 	.word	0x00000c10
        /*034c*/ 	.word	0x000000ff
        /*0350*/ 	.word	0x00000108
        /*0354*/ 	.short	0x0100
        /*0356*/ 	.byte	0x07
	.zero		1


	//   ....[34]....
        /*0358*/ 	.word	0x00000d00
        /*035c*/ 	.word	0x000000ff
        /*0360*/ 	.word	0x00000110
        /*0364*/ 	.short	0x0100
        /*0366*/ 	.byte	0x05
	.zero		1


	//   ....[35]....
        /*0368*/ 	.word	0x00000d10
        /*036c*/ 	.word	0x000000ff
        /*0370*/ 	.word	0x00000120
        /*0374*/ 	.short	0x0100
        /*0376*/ 	.byte	0x05
	.zero		1


	//   ....[36]....
        /*0378*/ 	.word	0x00000d20
        /*037c*/ 	.word	0x000000ff
        /*0380*/ 	.word	0x00000118
        /*0384*/ 	.short	0x0100
        /*0386*/ 	.byte	0x05
	.zero		1


	//   ....[37]....
        /*0388*/ 	.word	0x00000d30
        /*038c*/ 	.word	0x000000ff
        /*0390*/ 	.word	0x00000128
        /*0394*/ 	.short	0x0100
        /*0396*/ 	.byte	0x05
	.zero		1


	//   ....[38]....
        /*0398*/ 	.word	0x00001610
        /*039c*/ 	.word	0x00000003
        /*03a0*/ 	.word	0x00000120
        /*03a4*/ 	.short	0x010a
        /*03a6*/ 	.byte	0xff
	.zero		1


	//   ....[39]....
        /*03a8*/ 	.word	0x00001640
        /*03ac*/ 	.word	0x00000003
        /*03b0*/ 	.word	0x00000110
        /*03b4*/ 	.short	0x0101
        /*03b6*/ 	.byte	0xff
	.zero		1


	//   ....[40]....
        /*03b8*/ 	.word	0x00001710
        /*03bc*/ 	.word	0x000000ff
        /*03c0*/ 	.word	0x00000030
        /*03c4*/ 	.short	0x010a
        /*03c6*/ 	.byte	0x08
	.zero		1


	//   ....[41]....
        /*03c8*/ 	.word	0x000017b0
        /*03cc*/ 	.word	0x000000ff
        /*03d0*/ 	.word	0x00000030
        /*03d4*/ 	.short	0x010a
        /*03d6*/ 	.byte	0x21
	.zero		1


	//   ....[42]....
        /*03d8*/ 	.word	0x00001910
        /*03dc*/ 	.word	0x000000ff
        /*03e0*/ 	.word	0x00000030
        /*03e4*/ 	.short	0x010a
        /*03e6*/ 	.byte	0x08
	.zero		1


	//   ....[43]....
        /*03e8*/ 	.word	0x00001a00
        /*03ec*/ 	.word	0x000000ff
        /*03f0*/ 	.word	0x000000a8
        /*03f4*/ 	.short	0x0101
        /*03f6*/ 	.byte	0x04
	.zero		1


	//   ....[44]....
        /*03f8*/ 	.word	0x00001a20
        /*03fc*/ 	.word	0x000000ff
        /*0400*/ 	.word	0x00000030
        /*0404*/ 	.short	0x010a
        /*0406*/ 	.byte	0x08
	.zero		1


	//   ....[45]....
        /*0408*/ 	.word	0x00001aa0
        /*040c*/ 	.word	0x000000ff
        /*0410*/ 	.word	0x00000030
        /*0414*/ 	.short	0x010a
        /*0416*/ 	.byte	0x11
	.zero		1


	//   ....[46]....
        /*0418*/ 	.word	0x00001c00
        /*041c*/ 	.word	0x000000ff
        /*0420*/ 	.word	0x00000030
        /*0424*/ 	.short	0x010a
        /*0426*/ 	.byte	0x08
	.zero		1


	//   ....[47]....
        /*0428*/ 	.word	0x00001d20
        /*042c*/ 	.word	0x00000002
        /*0430*/ 	.word	0x000000b0
        /*0434*/ 	.short	0x010a
        /*0436*/ 	.byte	0xff
	.zero		1


	//   ....[48]....
        /*0438*/ 	.word	0x00001de0
        /*043c*/ 	.word	0x00000002
        /*0440*/ 	.word	0x00000000
        /*0444*/ 	.short	0x0101
        /*0446*/ 	.byte	0xff
	.zero		1


	//   ....[49]....
        /*0448*/ 	.word	0x00002340
        /*044c*/ 	.word	0x000000ff
        /*0450*/ 	.word	0x00000000
        /*0454*/ 	.short	0x010a
        /*0456*/ 	.byte	0x05
	.zero		1


	//   ....[50]....
        /*0458*/ 	.word	0x000023d0
        /*045c*/ 	.word	0x000000ff
        /*0460*/ 	.word	0x00000000
        /*0464*/ 	.short	0x010a
        /*0466*/ 	.byte	0x05
	.zero		1


	//   ....[51]....
        /*0468*/ 	.word	0x00002460
        /*046c*/ 	.word	0x000000ff
        /*0470*/ 	.word	0x00000000
        /*0474*/ 	.short	0x010a
        /*0476*/ 	.byte	0x05
	.zero		1


	//   ....[52]....
        /*0478*/ 	.word	0x000024f0
        /*047c*/ 	.word	0x000000ff
        /*0480*/ 	.word	0x00000000
        /*0484*/ 	.short	0x010a
        /*0486*/ 	.byte	0x05
	.zero		1


	//   ....[53]....
        /*0488*/ 	.word	0x00002580
        /*048c*/ 	.word	0x000000ff
        /*0490*/ 	.word	0x00000000
        /*0494*/ 	.short	0x010a
        /*0496*/ 	.byte	0x05
	.zero		1


	//   ....[54]....
        /*0498*/ 	.word	0x00002620
        /*049c*/ 	.word	0x00000000
        /*04a0*/ 	.word	0x00000000
        /*04a4*/ 	.short	0x010a
        /*04a6*/ 	.byte	0xff
	.zero		1


	//   ....[55]....
        /*04a8*/ 	.word	0x00002740
        /*04ac*/ 	.word	0x00000000
        /*04b0*/ 	.word	0x00000110
        /*04b4*/ 	.short	0x010a
        /*04b6*/ 	.byte	0xff
	.zero		1


	//   ....[56]....
        /*04b8*/ 	.word	0x000027a0
        /*04bc*/ 	.word	0x00000004
        /*04c0*/ 	.word	0x00000000
        /*04c4*/ 	.short	0x0101
        /*04c6*/ 	.byte	0xff
	.zero		1


	//   ....[57]....
        /*04c8*/ 	.word	0x000027c0
        /*04cc*/ 	.word	0x000000ff
        /*04d0*/ 	.word	0x000000c0
        /*04d4*/ 	.short	0x010a
        /*04d6*/ 	.byte	0x05
	.zero		1


	//   ....[58]....
        /*04d8*/ 	.word	0x000028e0
        /*04dc*/ 	.word	0x00000000
        /*04e0*/ 	.word	0x000000b0
        /*04e4*/ 	.short	0x010a
        /*04e6*/ 	.byte	0xff
	.zero		1


	//   ....[59]....
        /*04e8*/ 	.word	0x000029f0
        /*04ec*/ 	.word	0x00000000
        /*04f0*/ 	.word	0x00000000
        /*04f4*/ 	.short	0x0101
        /*04f6*/ 	.byte	0xff
	.zero		1


	//   ....[60]....
        /*04f8*/ 	.word	0x00002a80
        /*04fc*/ 	.word	0x000000ff
        /*0500*/ 	.word	0x000000c0
        /*0504*/ 	.short	0x0106
        /*0506*/ 	.byte	0x05
	.zero		1


	//   ....[61]....
        /*0508*/ 	.word	0x00002aa0
        /*050c*/ 	.word	0x000000ff
        /*0510*/ 	.word	0x000000c0
        /*0514*/ 	.short	0x010a
        /*0516*/ 	.byte	0x05
	.zero		1


	//   ....[62]....
        /*0518*/ 	.word	0x00002b30
        /*051c*/ 	.word	0x000000ff
        /*0520*/ 	.word	0x000000c0
        /*0524*/ 	.short	0x0106
        /*0526*/ 	.byte	0x04
	.zero		1


	//   ....[63]....
        /*0528*/ 	.word	0x00002b70
        /*052c*/ 	.word	0x00000000
        /*0530*/ 	.word	0x000000c0
        /*0534*/ 	.short	0x010a
        /*0536*/ 	.byte	0xff
	.zero		1


	//   ....[64]....
        /*0538*/ 	.word	0x000030b0
        /*053c*/ 	.word	0x00000000
        /*0540*/ 	.word	0x000000b0
        /*0544*/ 	.short	0x010a
        /*0546*/ 	.byte	0xff
	.zero		1


	//   ....[65]....
        /*0548*/ 	.word	0x000031c0
        /*054c*/ 	.word	0x00000003
        /*0550*/ 	.word	0x00000000
        /*0554*/ 	.short	0x0101
        /*0556*/ 	.byte	0xff
	.zero		1


	//   ....[66]....
        /*0558*/ 	.word	0x000031d0
        /*055c*/ 	.word	0x000000ff
        /*0560*/ 	.word	0x00000000
        /*0564*/ 	.short	0x010a
        /*0566*/ 	.byte	0x06
	.zero		1


	//   ....[67]....
        /*0568*/ 	.word	0x000031f0
        /*056c*/ 	.word	0x000000ff
        /*0570*/ 	.word	0x000000f0
        /*0574*/ 	.short	0x010a
        /*0576*/ 	.byte	0x07
	.zero		1


	//   ....[68]....
        /*0578*/ 	.word	0x000032c0
        /*057c*/ 	.word	0x000000ff
        /*0580*/ 	.word	0x00000000
        /*0584*/ 	.short	0x010a
        /*0586*/ 	.byte	0x06
	.zero		1


	//   ....[69]....
        /*0588*/ 	.word	0x000033f0
        /*058c*/ 	.word	0x000000ff
        /*0590*/ 	.word	0x00000000
        /*0594*/ 	.short	0x010a
        /*0596*/ 	.byte	0x1a
	.zero		1


	//   ....[70]....
        /*0598*/ 	.word	0x00003690
        /*059c*/ 	.word	0x000000ff
        /*05a0*/ 	.word	0x00000000
        /*05a4*/ 	.short	0x010a
        /*05a6*/ 	.byte	0x06
	.zero		1


	//   ....[71]....
        /*05a8*/ 	.word	0x00003720
        /*05ac*/ 	.word	0x000000ff
        /*05b0*/ 	.word	0x00000000
        /*05b4*/ 	.short	0x010a
        /*05b6*/ 	.byte	0x06
	.zero		1


	//   ....[72]....
        /*05b8*/ 	.word	0x000037b0
        /*05bc*/ 	.word	0x000000ff
        /*05c0*/ 	.word	0x00000000
        /*05c4*/ 	.short	0x010a
        /*05c6*/ 	.byte	0x06
	.zero		1


	//   ....[73]....
        /*05c8*/ 	.word	0x00003840
        /*05cc*/ 	.word	0x000000ff
        /*05d0*/ 	.word	0x00000000
        /*05d4*/ 	.short	0x010a
        /*05d6*/ 	.byte	0x07
	.zero		1


	//   ....[74]....
        /*05d8*/ 	.word	0x00003ca0
        /*05dc*/ 	.word	0x00000000
        /*05e0*/ 	.word	0x000000b0
        /*05e4*/ 	.short	0x010a
        /*05e6*/ 	.byte	0xff
	.zero		1


	//   ....[75]....
        /*05e8*/ 	.word	0x00003d60
        /*05ec*/ 	.word	0x00000000
        /*05f0*/ 	.word	0x00000000
        /*05f4*/ 	.short	0x0101
        /*05f6*/ 	.byte	0xff
	.zero		1


	//   ....[76]....
        /*05f8*/ 	.word	0x00004080
        /*05fc*/ 	.word	0x000000ff
        /*0600*/ 	.word	0x000000a8
        /*0604*/ 	.short	0x010a
        /*0606*/ 	.byte	0x07
	.zero		1


	//   ....[77]....
        /*0608*/ 	.word	0x00004280
        /*060c*/ 	.word	0x000000ff
        /*0610*/ 	.word	0x00000080
        /*0614*/ 	.short	0x010a
        /*0616*/ 	.byte	0x07
	.zero		1


	//   ....[78]....
        /*0618*/ 	.word	0x00004400
        /*061c*/ 	.word	0x000000ff
        /*0620*/ 	.word	0x00000060
        /*0624*/ 	.short	0x010b
        /*0626*/ 	.byte	0x07
	.zero		1


	//   ....[79]....
        /*0628*/ 	.word	0x00004410
        /*062c*/ 	.word	0x000000ff
        /*0630*/ 	.word	0x00000000
        /*0634*/ 	.short	0x0101
        /*0636*/ 	.byte	0x15
	.zero		1


	//   ....[80]....
        /*0638*/ 	.word	0x00004430
        /*063c*/ 	.word	0x000000ff
        /*0640*/ 	.word	0x00000088
        /*0644*/ 	.short	0x010a
        /*0646*/ 	.byte	0x07
	.zero		1


	//   ....[81]....
        /*0648*/ 	.word	0x00004570
        /*064c*/ 	.word	0x000000ff
        /*0650*/ 	.word	0x00000068
        /*0654*/ 	.short	0x010b
        /*0656*/ 	.byte	0x07
	.zero		1


	//   ....[82]....
        /*0658*/ 	.word	0x00004580
        /*065c*/ 	.word	0x000000ff
        /*0660*/ 	.word	0x00000000
        /*0664*/ 	.short	0x0101
        /*0666*/ 	.byte	0x0f
	.zero		1


	//   ....[83]....
        /*0668*/ 	.word	0x000045a0
        /*066c*/ 	.word	0x000000ff
        /*0670*/ 	.word	0x00000090
        /*0674*/ 	.short	0x010a
        /*0676*/ 	.byte	0x07
	.zero		1


	//   ....[84]....
        /*0678*/ 	.word	0x000046f0
        /*067c*/ 	.word	0x000000ff
        /*0680*/ 	.word	0x00000070
        /*0684*/ 	.short	0x010b
        /*0686*/ 	.byte	0x07
	.zero		1


	//   ....[85]....
        /*0688*/ 	.word	0x00004700
        /*068c*/ 	.word	0x000000ff
        /*0690*/ 	.word	0x00000000
        /*0694*/ 	.short	0x0101
        /*0696*/ 	.byte	0x0e
	.zero		1


	//   ....[86]....
        /*0698*/ 	.word	0x00004720
        /*069c*/ 	.word	0x000000ff
        /*06a0*/ 	.word	0x00000098
        /*06a4*/ 	.short	0x010a
        /*06a6*/ 	.byte	0x07
	.zero		1


	//   ....[87]....
        /*06a8*/ 	.word	0x00004880
        /*06ac*/ 	.word	0x000000ff
        /*06b0*/ 	.word	0x00000078
        /*06b4*/ 	.short	0x010b
        /*06b6*/ 	.byte	0x07
	.zero		1


	//   ....[88]....
        /*06b8*/ 	.word	0x00004890
        /*06bc*/ 	.word	0x000000ff
        /*06c0*/ 	.word	0x00000000
        /*06c4*/ 	.short	0x0101
        /*06c6*/ 	.byte	0x0d
	.zero		1


	//   ....[89]....
        /*06c8*/ 	.word	0x000048b0
        /*06cc*/ 	.word	0x000000ff
        /*06d0*/ 	.word	0x00000080
        /*06d4*/ 	.short	0x010a
        /*06d6*/ 	.byte	0x07
	.zero		1


	//   ....[90]....
        /*06d8*/ 	.word	0x00004a00
        /*06dc*/ 	.word	0x000000ff
        /*06e0*/ 	.word	0x00000060
        /*06e4*/ 	.short	0x010b
        /*06e6*/ 	.byte	0x07
	.zero		1


	//   ....[91]....
        /*06e8*/ 	.word	0x00004a10
        /*06ec*/ 	.word	0x000000ff
        /*06f0*/ 	.word	0x00000000
        /*06f4*/ 	.short	0x0101
        /*06f6*/ 	.byte	0x15
	.zero		1


	//   ....[92]....
        /*06f8*/ 	.word	0x00004a30
        /*06fc*/ 	.word	0x000000ff
        /*0700*/ 	.word	0x00000088
        /*0704*/ 	.short	0x010a
        /*0706*/ 	.byte	0x07
	.zero		1


	//   ....[93]....
        /*0708*/ 	.word	0x00004b90
        /*070c*/ 	.word	0x000000ff
        /*0710*/ 	.word	0x00000068
        /*0714*/ 	.short	0x010b
        /*0716*/ 	.byte	0x07
	.zero		1


	//   ....[94]....
        /*0718*/ 	.word	0x00004ba0
        /*071c*/ 	.word	0x000000ff
        /*0720*/ 	.word	0x00000000
        /*0724*/ 	.short	0x0101
        /*0726*/ 	.byte	0x0f
	.zero		1


	//   ....[95]....
        /*0728*/ 	.word	0x00004bb0
        /*072c*/ 	.word	0x000000ff
        /*0730*/ 	.word	0x00000090
        /*0734*/ 	.short	0x010a
        /*0736*/ 	.byte	0x07
	.zero		1


	//   ....[96]....
        /*0738*/ 	.word	0x00004d50
        /*073c*/ 	.word	0x000000ff
        /*0740*/ 	.word	0x00000070
        /*0744*/ 	.short	0x010b
        /*0746*/ 	.byte	0x07
	.zero		1


	//   ....[97]....
        /*0748*/ 	.word	0x00004dc0
        /*074c*/ 	.word	0x000000ff
        /*0750*/ 	.word	0x00000000
        /*0754*/ 	.short	0x0101
        /*0756*/ 	.byte	0x0e
	.zero		1


	//   ....[98]....
        /*0758*/ 	.word	0x00004df0
        /*075c*/ 	.word	0x000000ff
        /*0760*/ 	.word	0x00000098
        /*0764*/ 	.short	0x010a
        /*0766*/ 	.byte	0x07
	.zero		1


	//   ....[99]....
        /*0768*/ 	.word	0x00004ff0
        /*076c*/ 	.word	0x000000ff
        /*0770*/ 	.word	0x00000078
        /*0774*/ 	.short	0x010b
        /*0776*/ 	.byte	0x07
	.zero		1


	//   ....[100]....
        /*0778*/ 	.word	0x00005010
        /*077c*/ 	.word	0x000000ff
        /*0780*/ 	.word	0x00000000
        /*0784*/ 	.short	0x0101
        /*0786*/ 	.byte	0x0d
	.zero		1


	//   ....[101]....
        /*0788*/ 	.word	0x00005030
        /*078c*/ 	.word	0x000000ff
        /*0790*/ 	.word	0x00000080
        /*0794*/ 	.short	0x010a
        /*0796*/ 	.byte	0x07
	.zero		1


	//   ....[102]....
        /*0798*/ 	.word	0x00005050
        /*079c*/ 	.word	0x000000ff
        /*07a0*/ 	.word	0x00000088
        /*07a4*/ 	.short	0x010a
        /*07a6*/ 	.byte	0x07
	.zero		1


	//   ....[103]....
        /*07a8*/ 	.word	0x00005070
        /*07ac*/ 	.word	0x000000ff
        /*07b0*/ 	.word	0x00000090
        /*07b4*/ 	.short	0x010a
        /*07b6*/ 	.byte	0x07
	.zero		1


	//   ....[104]....
        /*07b8*/ 	.word	0x000050c0
        /*07bc*/ 	.word	0x00000002
        /*07c0*/ 	.word	0x00000098
        /*07c4*/ 	.short	0x010a
        /*07c6*/ 	.byte	0xff
	.zero		1


	//   ....[105]....
        /*07c8*/ 	.word	0x000053e0
        /*07cc*/ 	.word	0x00000000
        /*07d0*/ 	.word	0x000000b0
        /*07d4*/ 	.short	0x010a
        /*07d6*/ 	.byte	0xff
	.zero		1


	//   ....[106]....
        /*07d8*/ 	.word	0x000054f0
        /*07dc*/ 	.word	0x00000000
        /*07e0*/ 	.word	0x00000000
        /*07e4*/ 	.short	0x0101
        /*07e6*/ 	.byte	0xff
	.zero		1


	//   ....[107]....
        /*07e8*/ 	.word	0x00005f40
        /*07ec*/ 	.word	0x000000ff
        /*07f0*/ 	.word	0x00000060
        /*07f4*/ 	.short	0x010a
        /*07f6*/ 	.byte	0x30
	.zero		1


	//   ....[108]....
        /*07f8*/ 	.word	0x00005f70
        /*07fc*/ 	.word	0x00000057
        /*0800*/ 	.word	0x000000d0
        /*0804*/ 	.short	0x010a
        /*0806*/ 	.byte	0xff
	.zero		1


	//   ....[109]....
        /*0808*/ 	.word	0x00006060
        /*080c*/ 	.word	0x000000ff
        /*0810*/ 	.word	0x00000060
        /*0814*/ 	.short	0x010a
        /*0816*/ 	.byte	0x30
	.zero		1


	//   ....[110]....
        /*0818*/ 	.word	0x00006150
        /*081c*/ 	.word	0x00000057
        /*0820*/ 	.word	0x000000d0
        /*0824*/ 	.short	0x010a
        /*0826*/ 	.byte	0xff
	.zero		1


	//   ....[111]....
        /*0828*/ 	.word	0x00006920
        /*082c*/ 	.word	0x00000000
        /*0830*/ 	.word	0x00000000
        /*0834*/ 	.short	0x0101
        /*0836*/ 	.byte	0xff
	.zero		1


	//   ....[112]....
        /*0838*/ 	.word	0x00006930
        /*083c*/ 	.word	0x00000003
        /*0840*/ 	.word	0x00000060
        /*0844*/ 	.short	0x010a
        /*0846*/ 	.byte	0xff
	.zero		1


	//   ....[113]....
        /*0848*/ 	.word	0x00006a10
        /*084c*/ 	.word	0x00000003
        /*0850*/ 	.word	0x00000060
        /*0854*/ 	.short	0x010a
        /*0856*/ 	.byte	0xff
	.zero		1


	//   ....[114]....
        /*0858*/ 	.word	0x00007270
        /*085c*/ 	.word	0x0000005a
        /*0860*/ 	.word	0x00000000
        /*0864*/ 	.short	0x0101
        /*0866*/ 	.byte	0xff
	.zero		1


	//   ....[115]....
        /*0868*/ 	.word	0x00007290
        /*086c*/ 	.word	0x0000005b
        /*0870*/ 	.word	0x00000060
        /*0874*/ 	.short	0x010a
        /*0876*/ 	.byte	0xff
	.zero		1


	//   ....[116]....
        /*0878*/ 	.word	0x00007360
        /*087c*/ 	.word	0x0000005b
        /*0880*/ 	.word	0x00000060
        /*0884*/ 	.short	0x010a
        /*0886*/ 	.byte	0xff
	.zero		1


	//   ....[117]....
        /*0888*/ 	.word	0x00007bc0
        /*088c*/ 	.word	0x0000005a
        /*0890*/ 	.word	0x00000000
        /*0894*/ 	.short	0x0101
        /*0896*/ 	.byte	0xff
	.zero		1


	//   ....[118]....
        /*0898*/ 	.word	0x00007be0
        /*089c*/ 	.word	0x0000005b
        /*08a0*/ 	.word	0x00000060
        /*08a4*/ 	.short	0x010a
        /*08a6*/ 	.byte	0xff
	.zero		1


	//   ....[119]....
        /*08a8*/ 	.word	0x00007cc0
        /*08ac*/ 	.word	0x0000005b
        /*08b0*/ 	.word	0x00000060
        /*08b4*/ 	.short	0x010a
        /*08b6*/ 	.byte	0xff
	.zero		1


	//   ....[120]....
        /*08b8*/ 	.word	0x00008560
        /*08bc*/ 	.word	0x0000005b
        /*08c0*/ 	.word	0x00000000
        /*08c4*/ 	.short	0x0101
        /*08c6*/ 	.byte	0xff
	.zero		1


	//   ....[121]....
        /*08c8*/ 	.word	0x00008580
        /*08cc*/ 	.word	0x0000005c
        /*08d0*/ 	.word	0x00000060
        /*08d4*/ 	.short	0x010a
        /*08d6*/ 	.byte	0xff
	.zero		1


	//   ....[122]....
        /*08d8*/ 	.word	0x00008650
        /*08dc*/ 	.word	0x0000005c
        /*08e0*/ 	.word	0x00000060
        /*08e4*/ 	.short	0x010a
        /*08e6*/ 	.byte	0xff
	.zero		1


	//   ....[123]....
        /*08e8*/ 	.word	0x00008f30
        /*08ec*/ 	.word	0x0000005b
        /*08f0*/ 	.word	0x00000000
        /*08f4*/ 	.short	0x0101
        /*08f6*/ 	.byte	0xff
	.zero		1


	//   ....[124]....
        /*08f8*/ 	.word	0x00008f50
        /*08fc*/ 	.word	0x0000005c
        /*0900*/ 	.word	0x00000060
        /*0904*/ 	.short	0x010a
        /*0906*/ 	.byte	0xff
	.zero		1


	//   ....[125]....
        /*0908*/ 	.word	0x00009020
        /*090c*/ 	.word	0x0000005c
        /*0910*/ 	.word	0x00000060
        /*0914*/ 	.short	0x010a
        /*0916*/ 	.byte	0xff
	.zero		1


	//   ....[126]....
        /*0918*/ 	.word	0x000098d0
        /*091c*/ 	.word	0x0000005b
        /*0920*/ 	.word	0x00000000
        /*0924*/ 	.short	0x0101
        /*0926*/ 	.byte	0xff
	.zero		1


	//   ....[127]....
        /*0928*/ 	.word	0x000098f0
        /*092c*/ 	.word	0x0000005c
        /*0930*/ 	.word	0x00000060
        /*0934*/ 	.short	0x010a
        /*0936*/ 	.byte	0xff
	.zero		1


	//   ....[128]....
        /*0938*/ 	.word	0x000099c0
        /*093c*/ 	.word	0x0000005c
        /*0940*/ 	.word	0x00000060
        /*0944*/ 	.short	0x010a
        /*0946*/ 	.byte	0xff
	.zero		1


	//   ....[129]....
        /*0948*/ 	.word	0x0000a270
        /*094c*/ 	.word	0x0000005b
        /*0950*/ 	.word	0x00000000
        /*0954*/ 	.short	0x0101
        /*0956*/ 	.byte	0xff
	.zero		1


	//   ....[130]....
        /*0958*/ 	.word	0x0000a290
        /*095c*/ 	.word	0x0000005c
        /*0960*/ 	.word	0x00000060
        /*0964*/ 	.short	0x010a
        /*0966*/ 	.byte	0xff
	.zero		1


	//   ....[131]....
        /*0968*/ 	.word	0x0000a360
        /*096c*/ 	.word	0x0000005c
        /*0970*/ 	.word	0x00000060
        /*0974*/ 	.short	0x010a
        /*0976*/ 	.byte	0xff
	.zero		1


	//   ....[132]....
        /*0978*/ 	.word	0x0000a6a0
        /*097c*/ 	.word	0x000000ff
        /*0980*/ 	.word	0x00000000
        /*0984*/ 	.short	0x0101
        /*0986*/ 	.byte	0x05
	.zero		1


	//   ....[133]....
        /*0988*/ 	.word	0x0000ac20
        /*098c*/ 	.word	0x00000002
        /*0990*/ 	.word	0x00000000
        /*0994*/ 	.short	0x0101
        /*0996*/ 	.byte	0xff
	.zero		1


	//   ....[134]....
        /*0998*/ 	.word	0x0000ae90
        /*099c*/ 	.word	0x000000ff
        /*09a0*/ 	.word	0x00000000
        /*09a4*/ 	.short	0x0101
        /*09a6*/ 	.byte	0x04
	.zero		1


	//   ....[135]....
        /*09a8*/ 	.word	0x0000aeb0
        /*09ac*/ 	.word	0x00000003
        /*09b0*/ 	.word	0x00000120
        /*09b4*/ 	.short	0x010a
        /*09b6*/ 	.byte	0xff
	.zero		1


	//   ....[136]....
        /*09b8*/ 	.word	0x0000af10
        /*09bc*/ 	.word	0x00000002
        /*09c0*/ 	.word	0x00000030
        /*09c4*/ 	.short	0x010a
        /*09c6*/ 	.byte	0xff
	.zero		1


	//   ....[137]....
        /*09c8*/ 	.word	0x0000af70
        /*09cc*/ 	.word	0x00000002
        /*09d0*/ 	.word	0x00000030
        /*09d4*/ 	.short	0x010a
        /*09d6*/ 	.byte	0xff
	.zero		1


	//   ....[138]....
        /*09d8*/ 	.word	0x0000afc0
        /*09dc*/ 	.word	0x00000002
        /*09e0*/ 	.word	0x000000b0
        /*09e4*/ 	.short	0x010a
        /*09e6*/ 	.byte	0xff
	.zero		1


	//   ....[139]....
        /*09e8*/ 	.word	0x0000b020
        /*09ec*/ 	.word	0x00000000
        /*09f0*/ 	.word	0x00000000
        /*09f4*/ 	.short	0x010a
        /*09f6*/ 	.byte	0xff
	.zero		1


	//   ....[140]....
        /*09f8*/ 	.word	0x0000b080
        /*09fc*/ 	.word	0x00000000
        /*0a00*/ 	.word	0x00000000
        /*0a04*/ 	.short	0x010a
        /*0a06*/ 	.byte	0xff
	.zero		1


	//   ....[141]....
        /*0a08*/ 	.word	0x0000b0e0
        /*0a0c*/ 	.word	0x00000000
        /*0a10*/ 	.word	0x00000000
        /*0a14*/ 	.short	0x010a
        /*0a16*/ 	.byte	0xff
	.zero		1


	//   ....[142]....
        /*0a18*/ 	.word	0x0000b140
        /*0a1c*/ 	.word	0x00000000
        /*0a20*/ 	.word	0x00000000
        /*0a24*/ 	.short	0x010a
        /*0a26*/ 	.byte	0xff
	.zero		1


	//   ....[143]....
        /*0a28*/ 	.word	0x0000b1a0
        /*0a2c*/ 	.word	0x00000000
        /*0a30*/ 	.word	0x00000000
        /*0a34*/ 	.short	0x010a
        /*0a36*/ 	.byte	0xff
	.zero		1


	//   ....[144]....
        /*0a38*/ 	.word	0x0000b1f0
        /*0a3c*/ 	.word	0x00000000
        /*0a40*/ 	.word	0x00000110
        /*0a44*/ 	.short	0x010a
        /*0a46*/ 	.byte	0xff
	.zero		1


	//   ....[145]....
        /*0a48*/ 	.word	0x0000b250
        /*0a4c*/ 	.word	0x00000000
        /*0a50*/ 	.word	0x000000c0
        /*0a54*/ 	.short	0x010a
        /*0a56*/ 	.byte	0xff
	.zero		1


	//   ....[146]....
        /*0a58*/ 	.word	0x0000b2a0
        /*0a5c*/ 	.word	0x00000000
        /*0a60*/ 	.word	0x000000b0
        /*0a64*/ 	.short	0x010a
        /*0a66*/ 	.byte	0xff
	.zero		1


	//   ....[147]....
        /*0a68*/ 	.word	0x0000b300
        /*0a6c*/ 	.word	0x00000000
        /*0a70*/ 	.word	0x000000c0
        /*0a74*/ 	.short	0x010a
        /*0a76*/ 	.byte	0xff
	.zero		1


	//   ....[148]....
        /*0a78*/ 	.word	0x0000b350
        /*0a7c*/ 	.word	0x00000000
        /*0a80*/ 	.word	0x000000b0
        /*0a84*/ 	.short	0x010a
        /*0a86*/ 	.byte	0xff
	.zero		1


	//   ....[149]....
        /*0a88*/ 	.word	0x0000b3b0
        /*0a8c*/ 	.word	0x00000003
        /*0a90*/ 	.word	0x000000f0
        /*0a94*/ 	.short	0x010a
        /*0a96*/ 	.byte	0xff
	.zero		1


	//   ....[150]....
        /*0a98*/ 	.word	0x0000b410
        /*0a9c*/ 	.word	0x00000000
        /*0aa0*/ 	.word	0x00000000
        /*0aa4*/ 	.short	0x010a
        /*0aa6*/ 	.byte	0xff
	.zero		1


	//   ....[151]....
        /*0aa8*/ 	.word	0x0000b470
        /*0aac*/ 	.word	0x00000000
        /*0ab0*/ 	.word	0x00000000
        /*0ab4*/ 	.short	0x010a
        /*0ab6*/ 	.byte	0xff
	.zero		1


	//   ....[152]....
        /*0ab8*/ 	.word	0x0000b4d0
        /*0abc*/ 	.word	0x00000000
        /*0ac0*/ 	.word	0x00000000
        /*0ac4*/ 	.short	0x010a
        /*0ac6*/ 	.byte	0xff
	.zero		1


	//   ....[153]....
        /*0ac8*/ 	.word	0x0000b530
        /*0acc*/ 	.word	0x00000000
        /*0ad0*/ 	.word	0x00000000
        /*0ad4*/ 	.short	0x010a
        /*0ad6*/ 	.byte	0xff
	.zero		1


	//   ....[154]....
        /*0ad8*/ 	.word	0x0000b590
        /*0adc*/ 	.word	0x00000000
        /*0ae0*/ 	.word	0x00000000
        /*0ae4*/ 	.short	0x010a
        /*0ae6*/ 	.byte	0xff
	.zero		1


	//   ....[155]....
        /*0ae8*/ 	.word	0x0000b5e0
        /*0aec*/ 	.word	0x00000000
        /*0af0*/ 	.word	0x000000b0
        /*0af4*/ 	.short	0x010a
        /*0af6*/ 	.byte	0xff
	.zero		1


	//   ....[156]....
        /*0af8*/ 	.word	0x0000b640
        /*0afc*/ 	.word	0x00000000
        /*0b00*/ 	.word	0x000000a8
        /*0b04*/ 	.short	0x010a
        /*0b06*/ 	.byte	0xff
	.zero		1


	//   ....[157]....
        /*0b08*/ 	.word	0x0000b6a0
        /*0b0c*/ 	.word	0x00000003
        /*0b10*/ 	.word	0x00000080
        /*0b14*/ 	.short	0x010a
        /*0b16*/ 	.byte	0xff
	.zero		1


	//   ....[158]....
        /*0b18*/ 	.word	0x0000b700
        /*0b1c*/ 	.word	0x00000003
        /*0b20*/ 	.word	0x00000088
        /*0b24*/ 	.short	0x010a
        /*0b26*/ 	.byte	0xff
	.zero		1


	//   ....[159]....
        /*0b28*/ 	.word	0x0000b760
        /*0b2c*/ 	.word	0x00000003
        /*0b30*/ 	.word	0x00000090
        /*0b34*/ 	.short	0x010a
        /*0b36*/ 	.byte	0xff
	.zero		1


	//   ....[160]....
        /*0b38*/ 	.word	0x0000b7c0
        /*0b3c*/ 	.word	0x00000003
        /*0b40*/ 	.word	0x00000098
        /*0b44*/ 	.short	0x010a
        /*0b46*/ 	.byte	0xff
	.zero		1


	//   ....[161]....
        /*0b48*/ 	.word	0x0000b820
        /*0b4c*/ 	.word	0x00000003
        /*0b50*/ 	.word	0x00000080
        /*0b54*/ 	.short	0x010a
        /*0b56*/ 	.byte	0xff
	.zero		1


	//   ....[162]....
        /*0b58*/ 	.word	0x0000b880
        /*0b5c*/ 	.word	0x00000003
        /*0b60*/ 	.word	0x00000088
        /*0b64*/ 	.short	0x010a
        /*0b66*/ 	.byte	0xff
	.zero		1


	//   ....[163]....
        /*0b68*/ 	.word	0x0000b8e0
        /*0b6c*/ 	.word	0x00000003
        /*0b70*/ 	.word	0x00000090
        /*0b74*/ 	.short	0x010a
        /*0b76*/ 	.byte	0xff
	.zero		1


	//   ....[164]....
        /*0b78*/ 	.word	0x0000b940
        /*0b7c*/ 	.word	0x00000003
        /*0b80*/ 	.word	0x00000098
        /*0b84*/ 	.short	0x010a
        /*0b86*/ 	.byte	0xff
	.zero		1


	//   ....[165]....
        /*0b88*/ 	.word	0x0000b9a0
        /*0b8c*/ 	.word	0x00000003
        /*0b90*/ 	.word	0x00000080
        /*0b94*/ 	.short	0x010a
        /*0b96*/ 	.byte	0xff
	.zero		1


	//   ....[166]....
        /*0b98*/ 	.word	0x0000ba00
        /*0b9c*/ 	.word	0x00000003
        /*0ba0*/ 	.word	0x00000088
        /*0ba4*/ 	.short	0x010a
        /*0ba6*/ 	.byte	0xff
	.zero		1


	//   ....[167]....
        /*0ba8*/ 	.word	0x0000ba60
        /*0bac*/ 	.word	0x00000003
        /*0bb0*/ 	.word	0x00000090
        /*0bb4*/ 	.short	0x010a
        /*0bb6*/ 	.byte	0xff
	.zero		1


	//   ....[168]....
        /*0bb8*/ 	.word	0x0000bab0
        /*0bbc*/ 	.word	0x00000000
        /*0bc0*/ 	.word	0x000000b0
        /*0bc4*/ 	.short	0x010a
        /*0bc6*/ 	.byte	0xff
	.zero		1


	//   ....[169]....
        /*0bc8*/ 	.word	0x0000bb10
        /*0bcc*/ 	.word	0x00000002
        /*0bd0*/ 	.word	0x00000060
        /*0bd4*/ 	.short	0x010a
        /*0bd6*/ 	.byte	0xff
	.zero		1


	//   ....[170]....
        /*0bd8*/ 	.word	0x0000bb60
        /*0bdc*/ 	.word	0x00000057
        /*0be0*/ 	.word	0x000000d0
        /*0be4*/ 	.short	0x010a
        /*0be6*/ 	.byte	0xff
	.zero		1


	//   ....[171]....
        /*0be8*/ 	.word	0x0000bbb0
        /*0bec*/ 	.word	0x00000003
        /*0bf0*/ 	.word	0x00000060
        /*0bf4*/ 	.short	0x010a
        /*0bf6*/ 	.byte	0xff
	.zero		1


	//   ....[172]....
        /*0bf8*/ 	.word	0x0000bc00
        /*0bfc*/ 	.word	0x0000005b
        /*0c00*/ 	.word	0x00000060
        /*0c04*/ 	.short	0x010a
        /*0c06*/ 	.byte	0xff
	.zero		1


	//   ....[173]....
        /*0c08*/ 	.word	0x0000bc50
        /*0c0c*/ 	.word	0x0000005b
        /*0c10*/ 	.word	0x00000060
        /*0c14*/ 	.short	0x010a
        /*0c16*/ 	.byte	0xff
	.zero		1


	//   ....[174]....
        /*0c18*/ 	.word	0x0000bca0
        /*0c1c*/ 	.word	0x0000005c
        /*0c20*/ 	.word	0x00000060
        /*0c24*/ 	.short	0x010a
        /*0c26*/ 	.byte	0xff
	.zero		1


	//   ....[175]....
        /*0c28*/ 	.word	0x0000bcf0
        /*0c2c*/ 	.word	0x0000005c
        /*0c30*/ 	.word	0x00000060
        /*0c34*/ 	.short	0x010a
        /*0c36*/ 	.byte	0xff
	.zero		1


	//   ....[176]....
        /*0c38*/ 	.word	0x0000bd40
        /*0c3c*/ 	.word	0x0000005c
        /*0c40*/ 	.word	0x00000060
        /*0c44*/ 	.short	0x010a
        /*0c46*/ 	.byte	0xff
	.zero		1


	//   ....[177]....
        /*0c48*/ 	.word	0x0000bd90
        /*0c4c*/ 	.word	0x0000005c
        /*0c50*/ 	.word	0x00000060
        /*0c54*/ 	.short	0x010a
        /*0c56*/ 	.byte	0xff
	.zero		1


	//----- nvinfo : EIATTR_NUM_MBARRIERS
	.align		4
.L_47:
        /*0c58*/ 	.byte	0x03, 0x38
        /*0c5a*/ 	.short	0x0026


	//----- nvinfo : EIATTR_EXIT_INSTR_OFFSETS
	.align		4
        /*0c5c*/ 	.byte	0x04, 0x1c
        /*0c5e*/ 	.short	(.L_49 - .L_48)


	//   ....[0]....
.L_48:
        /*0c60*/ 	.word	0x00002650


	//   ....[1]....
        /*0c64*/ 	.word	0x00002b40


	//   ....[2]....
        /*0c68*/ 	.word	0x00002ba0


	//   ....[3]....
        /*0c6c*/ 	.word	0x00003aa0


	//   ....[4]....
        /*0c70*/ 	.word	0x000050f0


	//   ....[5]....
        /*0c74*/ 	.word	0x00005130


	//   ....[6]....
        /*0c78*/ 	.word	0x0000ad80


	//   ....[7]....
        /*0c7c*/ 	.word	0x0000ae00


	//   ....[8]....
        /*0c80*/ 	.word	0x0000ae30


	//   ....[9]....
        /*0c84*/ 	.word	0x0000aea0


	//----- nvinfo : EIATTR_MAX_THREADS
	.align		4
.L_49:
        /*0c88*/ 	.byte	0x04, 0x05
        /*0c8a*/ 	.short	(.L_51 - .L_50)
.L_50:
        /*0c8c*/ 	.word	0x00000100
        /*0c90*/ 	.word	0x00000001
        /*0c94*/ 	.word	0x00000001


	//----- nvinfo : EIATTR_CRS_STACK_SIZE
	.align		4
.L_51:
        /*0c98*/ 	.byte	0x04, 0x1e
        /*0c9a*/ 	.short	(.L_53 - .L_52)
.L_52:
        /*0c9c*/ 	.word	0x00000000


	//----- nvinfo : EIATTR_CBANK_PARAM_SIZE
	.align		4
.L_53:
        /*0ca0*/ 	.byte	0x03, 0x19
        /*0ca2*/ 	.short	0x0800


	//----- nvinfo : EIATTR_PARAM_CBANK
	.align		4
        /*0ca4*/ 	.byte	0x04, 0x0a
        /*0ca6*/ 	.short	(.L_55 - .L_54)
	.align		4
.L_54:
        /*0ca8*/ 	.word	index@(.nv.constant0._ZN7cutlass13device_kernelINS_4gemm6kernel13GemmUniversalIN4cute5tupleIJiiiiEEENS1_10collective13CollectiveMmaINS1_35MainloopSm100TmaUmmaWarpSpecializedILi6ELi2ELi4ENS5_IJNS4_1CILi1EEESB_SB_EEEEENS5_IJNSA_ILi128EEESE_NSA_ILi32EEEEEENS_10tfloat32_tENS5_IJlSB_lEEESH_SI_NS4_8TiledMMAINS4_8MMA_AtomIJNS4_17SM100_MMA_TF32_SSISH_SH_fLi128ELi128ELNS4_4UMMA5MajorE0ELSN_0ELNSM_7ScaleInE0ELSO_0EEEEEENS4_6LayoutISC_NS5_IJNSA_ILi0EEESS_SS_EEEEENS5_IJNS4_10UnderscoreESV_SV_EEEEENS4_13SM90_TMA_LOADENS4_14ComposedLayoutINS4_7SwizzleILi3ELi4ELi3EEENS4_18smem_ptr_flag_bitsILi32EEENSR_INS5_IJNSA_ILi8EEESF_EEENS5_IJSF_SB_EEEEEEEvNS4_8identityESY_S18_vS19_EENS_8epilogue10collective18CollectiveEpilogueINS1B_23Sm100TmaWarpSpecializedILi4ELi2ELi16ELb1ELb0EEEJSG_NS5_IJNSR_ISE_SB_EENSR_INSA_ILi16EEESB_EEEEESH_SI_SH_SI_NS1B_6fusion15FusionCallbacksIS1F_NS1K_17LinearCombinationISH_fSH_fLNS_15FloatRoundStyleE2EEESG_S1J_JEEENS4_5SM1004TMEM4LOAD26SM100_TMEM_LOAD_32dp32b16xESY_NSZ_INS10_ILi2ELi4ELi3EEES13_NSR_INS5_IJS14_S1H_EEENS5_IJS1H_SB_EEEEEEENS4_39AutoVectorizingCopyWithAssumedAlignmentILi128EEENS4_14SM90_TMA_STOREES1Y_S20_S20_EEEvvEEEEvNT_6ParamsE)
        /*0cac*/ 	.short	0x0380
        /*0cae*/ 	.short	0x0800


	//----- nvinfo : EIATTR_SW_WAR
	.align		4
.L_55:
        /*0cb0*/ 	.byte	0x04, 0x36
        /*0cb2*/ 	.short	(.L_57 - .L_56)
.L_56:
        /*0cb4*/ 	.word	0x00000008
.L_57:


//--------------------- .nv.callgraph             --------------------------
	.section	.nv.callgraph,"",@"SHT_CUDA_CALLGRAPH"
	.align	4
	.sectionentsize	8
	.align		4
        /*0000*/ 	.word	0x00000000
	.align		4
        /*0004*/ 	.word	0xffffffff
	.align		4
        /*0008*/ 	.word	index@(_ZN7cutlass13device_kernelINS_4gemm6kernel13GemmUniversalIN4cute5tupleIJiiiiEEENS1_10collective13CollectiveMmaINS1_35MainloopSm100TmaUmmaWarpSpecializedILi6ELi2ELi4ENS5_IJNS4_1CILi1EEESB_SB_EEEEENS5_IJNSA_ILi128EEESE_NSA_ILi32EEEEEENS_10tfloat32_tENS5_IJlSB_lEEESH_SI_NS4_8TiledMMAINS4_8MMA_AtomIJNS4_17SM100_MMA_TF32_SSISH_SH_fLi128ELi128ELNS4_4UMMA5MajorE0ELSN_0ELNSM_7ScaleInE0ELSO_0EEEEEENS4_6LayoutISC_NS5_IJNSA_ILi0EEESS_SS_EEEEENS5_IJNS4_10UnderscoreESV_SV_EEEEENS4_13SM90_TMA_LOADENS4_14ComposedLayoutINS4_7SwizzleILi3ELi4ELi3EEENS4_18smem_ptr_flag_bitsILi32EEENSR_INS5_IJNSA_ILi8EEESF_EEENS5_IJSF_SB_EEEEEEEvNS4_8identityESY_S18_vS19_EENS_8epilogue10collective18CollectiveEpilogueINS1B_23Sm100TmaWarpSpecializedILi4ELi2ELi16ELb1ELb0EEEJSG_NS5_IJNSR_ISE_SB_EENSR_INSA_ILi16EEESB_EEEEESH_SI_SH_SI_NS1B_6fusion15FusionCallbacksIS1F_NS1K_17LinearCombinationISH_fSH_fLNS_15FloatRoundStyleE2EEESG_S1J_JEEENS4_5SM1004TMEM4LOAD26SM100_TMEM_LOAD_32dp32b16xESY_NSZ_INS10_ILi2ELi4ELi3EEES13_NSR_INS5_IJS14_S1H_EEENS5_IJS1H_SB_EEEEEEENS4_39AutoVectorizingCopyWithAssumedAlignmentILi128EEENS4_14SM90_TMA_STOREES1Y_S20_S20_EEEvvEEEEvNT_6ParamsE)
	.align		4
        /*000c*/ 	.word	index@(__assertfail)
	.align		4
        /*0010*/ 	.word	0x00000000
	.align		4
        /*0014*/ 	.word	0xfffffffe
	.align		4
        /*0018*/ 	.word	0x00000000
	.align		4
        /*001c*/ 	.word	0xfffffffd
	.align		4
        /*0020*/ 	.word	0x00000000
	.align		4
        /*0024*/ 	.word	0xfffffffc


//--------------------- .nv.constant4             --------------------------
	.section	.nv.constant4,"a",@progbits
	.align	8
	.align		8
.nv.constant4:
        /*0000*/ 	.dword	__assertfail
	.align		8
        /*0008*/ 	.dword	__unnamed_1
	.align		8
        /*0010*/ 	.dword	__unnamed_2
	.align		8
        /*0018*/ 	.dword	_ZN40_INTERNAL_00cdaad1_4_k_cu_f8f6f259_231084cuda3std3__45__cpo5beginE
	.align		8
        /*0020*/ 	.dword	_ZN40_INTERNAL_00cdaad1_4_k_cu_f8f6f259_231084cuda3std3__45__cpo3endE
	.align		8
        /*0028*/ 	.dword	_ZN40_INTERNAL_00cdaad1_4_k_cu_f8f6f259_231084cuda3std3__45__cpo6cbeginE
	.align		8
        /*0030*/ 	.dword	_ZN40_INTERNAL_00cdaad1_4_k_cu_f8f6f259_231084cuda3std3__45__cpo4cendE
	.align		8
        /*0038*/ 	.dword	_ZN40_INTERNAL_00cdaad1_4_k_cu_f8f6f259_231084cuda3std3__442_GLOBAL__N__00cdaad1_4_k_cu_f8f6f259_231086ignoreE
	.align		8
        /*0040*/ 	.dword	_ZN40_INTERNAL_00cdaad1_4_k_cu_f8f6f259_231084cuda3std3__419piecewise_constructE
	.align		8
        /*0048*/ 	.dword	_ZN40_INTERNAL_00cdaad1_4_k_cu_f8f6f259_231084cuda3std3__48in_placeE
	.align		8
        /*0050*/ 	.dword	_ZN40_INTERNAL_00cdaad1_4_k_cu_f8f6f259_231084cuda3std6ranges3__45__cpo4swapE
	.align		8
        /*0058*/ 	.dword	_ZN40_INTERNAL_00cdaad1_4_k_cu_f8f6f259_231084cuda3std6ranges3__45__cpo9iter_moveE
	.align		8
        /*0060*/ 	.dword	_ZN40_INTERNAL_00cdaad1_4_k_cu_f8f6f259_231084cute7productE
	.align		8
        /*0068*/ 	.dword	_ZN40_INTERNAL_00cdaad1_4_k_cu_f8f6f259_231084cute1_E
	.align		8
        /*0070*/ 	.dword	$str$25
	.align		8
        /*0078*/ 	.dword	$str$26
	.align		8
        /*0080*/ 	.dword	$str$27
	.align		8
        /*0088*/ 	.dword	$str$28


//--------------------- .text._ZN7cutlass13device_kernelINS_4gemm6kernel13GemmUniversalIN4cute5tupleIJiiiiEEENS1_10collective13CollectiveMmaINS1_35MainloopSm100TmaUmmaWarpSpecializedILi6ELi2ELi4ENS5_IJNS4_1CILi1EEESB_SB_EEEEENS5_IJNSA_ILi128EEESE_NSA_ILi32EEEEEENS_10tfloat32_tENS5_IJlSB_lEEESH_SI_NS4_8TiledMMAINS4_8MMA_AtomIJNS4_17SM100_MMA_TF32_SSISH_SH_fLi128ELi128ELNS4_4UMMA5MajorE0ELSN_0ELNSM_7ScaleInE0ELSO_0EEEEEENS4_6LayoutISC_NS5_IJNSA_ILi0EEESS_SS_EEEEENS5_IJNS4_10UnderscoreESV_SV_EEEEENS4_13SM90_TMA_LOADENS4_14ComposedLayoutINS4_7SwizzleILi3ELi4ELi3EEENS4_18smem_ptr_flag_bitsILi32EEENSR_INS5_IJNSA_ILi8EEESF_EEENS5_IJSF_SB_EEEEEEEvNS4_8identityESY_S18_vS19_EENS_8epilogue10collective18CollectiveEpilogueINS1B_23Sm100TmaWarpSpecializedILi4ELi2ELi16ELb1ELb0EEEJSG_NS5_IJNSR_ISE_SB_EENSR_INSA_ILi16EEESB_EEEEESH_SI_SH_SI_NS1B_6fusion15FusionCallbacksIS1F_NS1K_17LinearCombinationISH_fSH_fLNS_15FloatRoundStyleE2EEESG_S1J_JEEENS4_5SM1004TMEM4LOAD26SM100_TMEM_LOAD_32dp32b16xESY_NSZ_INS10_ILi2ELi4ELi3EEES13_NSR_INS5_IJS14_S1H_EEENS5_IJS1H_SB_EEEEEEENS4_39AutoVectorizingCopyWithAssumedAlignmentILi128EEENS4_14SM90_TMA_STOREES1Y_S20_S20_EEEvvEEEEvNT_6ParamsE --------------------------
	.section	.text._ZN7cutlass13device_kernelINS_4gemm6kernel13GemmUniversalIN4cute5tupleIJiiiiEEENS1_10collective13CollectiveMmaINS1_35MainloopSm100TmaUmmaWarpSpecializedILi6ELi2ELi4ENS5_IJNS4_1CILi1EEESB_SB_EEEEENS5_IJNSA_ILi128EEESE_NSA_ILi32EEEEEENS_10tfloat32_tENS5_IJlSB_lEEESH_SI_NS4_8TiledMMAINS4_8MMA_AtomIJNS4_17SM100_MMA_TF32_SSISH_SH_fLi128ELi128ELNS4_4UMMA5MajorE0ELSN_0ELNSM_7ScaleInE0ELSO_0EEEEEENS4_6LayoutISC_NS5_IJNSA_ILi0EEESS_SS_EEEEENS5_IJNS4_10UnderscoreESV_SV_EEEEENS4_13SM90_TMA_LOADENS4_14ComposedLayoutINS4_7SwizzleILi3ELi4ELi3EEENS4_18smem_ptr_flag_bitsILi32EEENSR_INS5_IJNSA_ILi8EEESF_EEENS5_IJSF_SB_EEEEEEEvNS4_8identityESY_S18_vS19_EENS_8epilogue10collective18CollectiveEpilogueINS1B_23Sm100TmaWarpSpecializedILi4ELi2ELi16ELb1ELb0EEEJSG_NS5_IJNSR_ISE_SB_EENSR_INSA_ILi16EEESB_EEEEESH_SI_SH_SI_NS1B_6fusion15FusionCallbacksIS1F_NS1K_17LinearCombinationISH_fSH_fLNS_15FloatRoundStyleE2EEESG_S1J_JEEENS4_5SM1004TMEM4LOAD26SM100_TMEM_LOAD_32dp32b16xESY_NSZ_INS10_ILi2ELi4ELi3EEES13_NSR_INS5_IJS14_S1H_EEENS5_IJS1H_SB_EEEEEEENS4_39AutoVectorizingCopyWithAssumedAlignmentILi128EEENS4_14SM90_TMA_STOREES1Y_S20_S20_EEEvvEEEEvNT_6ParamsE,"ax",@progbits
	.align	128
.text._ZN7cutlass13device_kernelINS_4gemm6kernel13GemmUniversalIN4cute5tupleIJiiiiEEENS1_10collective13CollectiveMmaINS1_35MainloopSm100TmaUmmaWarpSpecializedILi6ELi2ELi4ENS5_IJNS4_1CILi1EEESB_SB_EEEEENS5_IJNSA_ILi128EEESE_NSA_ILi32EEEEEENS_10tfloat32_tENS5_IJlSB_lEEESH_SI_NS4_8TiledMMAINS4_8MMA_AtomIJNS4_17SM100_MMA_TF32_SSISH_SH_fLi128ELi128ELNS4_4UMMA5MajorE0ELSN_0ELNSM_7ScaleInE0ELSO_0EEEEEENS4_6LayoutISC_NS5_IJNSA_ILi0EEESS_SS_EEEEENS5_IJNS4_10UnderscoreESV_SV_EEEEENS4_13SM90_TMA_LOADENS4_14ComposedLayoutINS4_7SwizzleILi3ELi4ELi3EEENS4_18smem_ptr_flag_bitsILi32EEENSR_INS5_IJNSA_ILi8EEESF_EEENS5_IJSF_SB_EEEEEEEvNS4_8identityESY_S18_vS19_EENS_8epilogue10collective18CollectiveEpilogueINS1B_23Sm100TmaWarpSpecializedILi4ELi2ELi16ELb1ELb0EEEJSG_NS5_IJNSR_ISE_SB_EENSR_INSA_ILi16EEESB_EEEEESH_SI_SH_SI_NS1B_6fusion15FusionCallbacksIS1F_NS1K_17LinearCombinationISH_fSH_fLNS_15FloatRoundStyleE2EEESG_S1J_JEEENS4_5SM1004TMEM4LOAD26SM100_TMEM_LOAD_32dp32b16xESY_NSZ_INS10_ILi2ELi4ELi3EEES13_NSR_INS5_IJS14_S1H_EEENS5_IJS1H_SB_EEEEEEENS4_39AutoVectorizingCopyWithAssumedAlignmentILi128EEENS4_14SM90_TMA_STOREES1Y_S20_S20_EEEvvEEEEvNT_6ParamsE:
        .type           _ZN7cutlass13device_kernelINS_4gemm6kernel13GemmUniversalIN4cute5tupleIJiiiiEEENS1_10collective13CollectiveMmaINS1_35MainloopSm100TmaUmmaWarpSpecializedILi6ELi2ELi4ENS5_IJNS4_1CILi1EEESB_SB_EEEEENS5_IJNSA_ILi128EEESE_NSA_ILi32EEEEEENS_10tfloat32_tENS5_IJlSB_lEEESH_SI_NS4_8TiledMMAINS4_8MMA_AtomIJNS4_17SM100_MMA_TF32_SSISH_SH_fLi128ELi128ELNS4_4UMMA5MajorE0ELSN_0ELNSM_7ScaleInE0ELSO_0EEEEEENS4_6LayoutISC_NS5_IJNSA_ILi0EEESS_SS_EEEEENS5_IJNS4_10UnderscoreESV_SV_EEEEENS4_13SM90_TMA_LOADENS4_14ComposedLayoutINS4_7SwizzleILi3ELi4ELi3EEENS4_18smem_ptr_flag_bitsILi32EEENSR_INS5_IJNSA_ILi8EEESF_EEENS5_IJSF_SB_EEEEEEEvNS4_8identityESY_S18_vS19_EENS_8epilogue10collective18CollectiveEpilogueINS1B_23Sm100TmaWarpSpecializedILi4ELi2ELi16ELb1ELb0EEEJSG_NS5_IJNSR_ISE_SB_EENSR_INSA_ILi16EEESB_EEEEESH_SI_SH_SI_NS1B_6fusion15FusionCallbacksIS1F_NS1K_17LinearCombinationISH_fSH_fLNS_15FloatRoundStyleE2EEESG_S1J_JEEENS4_5SM1004TMEM4LOAD26SM100_TMEM_LOAD_32dp32b16xESY_NSZ_INS10_ILi2ELi4ELi3EEES13_NSR_INS5_IJS14_S1H_EEENS5_IJS1H_SB_EEEEEEENS4_39AutoVectorizingCopyWithAssumedAlignmentILi128EEENS4_14SM90_TMA_STOREES1Y_S20_S20_EEEvvEEEEvNT_6ParamsE,@function
        .size           _ZN7cutlass13device_kernelINS_4gemm6kernel13GemmUniversalIN4cute5tupleIJiiiiEEENS1_10collective13CollectiveMmaINS1_35MainloopSm100TmaUmmaWarpSpecializedILi6ELi2ELi4ENS5_IJNS4_1CILi1EEESB_SB_EEEEENS5_IJNSA_ILi128EEESE_NSA_ILi32EEEEEENS_10tfloat32_tENS5_IJlSB_lEEESH_SI_NS4_8TiledMMAINS4_8MMA_AtomIJNS4_17SM100_MMA_TF32_SSISH_SH_fLi128ELi128ELNS4_4UMMA5MajorE0ELSN_0ELNSM_7ScaleInE0ELSO_0EEEEEENS4_6LayoutISC_NS5_IJNSA_ILi0EEESS_SS_EEEEENS5_IJNS4_10UnderscoreESV_SV_EEEEENS4_13SM90_TMA_LOADENS4_14ComposedLayoutINS4_7SwizzleILi3ELi4ELi3EEENS4_18smem_ptr_flag_bitsILi32EEENSR_INS5_IJNSA_ILi8EEESF_EEENS5_IJSF_SB_EEEEEEEvNS4_8identityESY_S18_vS19_EENS_8epilogue10collective18CollectiveEpilogueINS1B_23Sm100TmaWarpSpecializedILi4ELi2ELi16ELb1ELb0EEEJSG_NS5_IJNSR_ISE_SB_EENSR_INSA_ILi16EEESB_EEEEESH_SI_SH_SI_NS1B_6fusion15FusionCallbacksIS1F_NS1K_17LinearCombinationISH_fSH_fLNS_15FloatRoundStyleE2EEESG_S1J_JEEENS4_5SM1004TMEM4LOAD26SM100_TMEM_LOAD_32dp32b16xESY_NSZ_INS10_ILi2ELi4ELi3EEES13_NSR_INS5_IJS14_S1H_EEENS5_IJS1H_SB_EEEEEEENS4_39AutoVectorizingCopyWithAssumedAlignmentILi128EEENS4_14SM90_TMA_STOREES1Y_S20_S20_EEEvvEEEEvNT_6ParamsE,(.L_x_226 - _ZN7cutlass13device_kernelINS_4gemm6kernel13GemmUniversalIN4cute5tupleIJiiiiEEENS1_10collective13CollectiveMmaINS1_35MainloopSm100TmaUmmaWarpSpecializedILi6ELi2ELi4ENS5_IJNS4_1CILi1EEESB_SB_EEEEENS5_IJNSA_ILi128EEESE_NSA_ILi32EEEEEENS_10tfloat32_tENS5_IJlSB_lEEESH_SI_NS4_8TiledMMAINS4_8MMA_AtomIJNS4_17SM100_MMA_TF32_SSISH_SH_fLi128ELi128ELNS4_4UMMA5MajorE0ELSN_0ELNSM_7ScaleInE0ELSO_0EEEEEENS4_6LayoutISC_NS5_IJNSA_ILi0EEESS_SS_EEEEENS5_IJNS4_10UnderscoreESV_SV_EEEEENS4_13SM90_TMA_LOADENS4_14ComposedLayoutINS4_7SwizzleILi3ELi4ELi3EEENS4_18smem_ptr_flag_bitsILi32EEENSR_INS5_IJNSA_ILi8EEESF_EEENS5_IJSF_SB_EEEEEEEvNS4_8identityESY_S18_vS19_EENS_8epilogue10collective18CollectiveEpilogueINS1B_23Sm100TmaWarpSpecializedILi4ELi2ELi16ELb1ELb0EEEJSG_NS5_IJNSR_ISE_SB_EENSR_INSA_ILi16EEESB_EEEEESH_SI_SH_SI_NS1B_6fusion15FusionCallbacksIS1F_NS1K_17LinearCombinationISH_fSH_fLNS_15FloatRoundStyleE2EEESG_S1J_JEEENS4_5SM1004TMEM4LOAD26SM100_TMEM_LOAD_32dp32b16xESY_NSZ_INS10_ILi2ELi4ELi3EEES13_NSR_INS5_IJS14_S1H_EEENS5_IJS1H_SB_EEEEEEENS4_39AutoVectorizingCopyWithAssumedAlignmentILi128EEENS4_14SM90_TMA_STOREES1Y_S20_S20_EEEvvEEEEvNT_6ParamsE)
        .other          _ZN7cutlass13device_kernelINS_4gemm6kernel13GemmUniversalIN4cute5tupleIJiiiiEEENS1_10collective13CollectiveMmaINS1_35MainloopSm100TmaUmmaWarpSpecializedILi6ELi2ELi4ENS5_IJNS4_1CILi1EEESB_SB_EEEEENS5_IJNSA_ILi128EEESE_NSA_ILi32EEEEEENS_10tfloat32_tENS5_IJlSB_lEEESH_SI_NS4_8TiledMMAINS4_8MMA_AtomIJNS4_17SM100_MMA_TF32_SSISH_SH_fLi128ELi128ELNS4_4UMMA5MajorE0ELSN_0ELNSM_7ScaleInE0ELSO_0EEEEEENS4_6LayoutISC_NS5_IJNSA_ILi0EEESS_SS_EEEEENS5_IJNS4_10UnderscoreESV_SV_EEEEENS4_13SM90_TMA_LOADENS4_14ComposedLayoutINS4_7SwizzleILi3ELi4ELi3EEENS4_18smem_ptr_flag_bitsILi32EEENSR_INS5_IJNSA_ILi8EEESF_EEENS5_IJSF_SB_EEEEEEEvNS4_8identityESY_S18_vS19_EENS_8epilogue10collective18CollectiveEpilogueINS1B_23Sm100TmaWarpSpecializedILi4ELi2ELi16ELb1ELb0EEEJSG_NS5_IJNSR_ISE_SB_EENSR_INSA_ILi16EEESB_EEEEESH_SI_SH_SI_NS1B_6fusion15FusionCallbacksIS1F_NS1K_17LinearCombinationISH_fSH_fLNS_15FloatRoundStyleE2EEESG_S1J_JEEENS4_5SM1004TMEM4LOAD26SM100_TMEM_LOAD_32dp32b16xESY_NSZ_INS10_ILi2ELi4ELi3EEES13_NSR_INS5_IJS14_S1H_EEENS5_IJS1H_SB_EEEEEEENS4_39AutoVectorizingCopyWithAssumedAlignmentILi128EEENS4_14SM90_TMA_STOREES1Y_S20_S20_EEEvvEEEEvNT_6ParamsE,@"STO_CUDA_ENTRY STV_DEFAULT"
_ZN7cutlass13device_kernelINS_4gemm6kernel13GemmUniversalIN4cute5tupleIJiiiiEEENS1_10collective13CollectiveMmaINS1_35MainloopSm100TmaUmmaWarpSpecializedILi6ELi2ELi4ENS5_IJNS4_1CILi1EEESB_SB_EEEEENS5_IJNSA_ILi128EEESE_NSA_ILi32EEEEEENS_10tfloat32_tENS5_IJlSB_lEEESH_SI_NS4_8TiledMMAINS4_8MMA_AtomIJNS4_17SM100_MMA_TF32_SSISH_SH_fLi128ELi128ELNS4_4UMMA5MajorE0ELSN_0ELNSM_7ScaleInE0ELSO_0EEEEEENS4_6LayoutISC_NS5_IJNSA_ILi0EEESS_SS_EEEEENS5_IJNS4_10UnderscoreESV_SV_EEEEENS4_13SM90_TMA_LOADENS4_14ComposedLayoutINS4_7SwizzleILi3ELi4ELi3EEENS4_18smem_ptr_flag_bitsILi32EEENSR_INS5_IJNSA_ILi8EEESF_EEENS5_IJSF_SB_EEEEEEEvNS4_8identityESY_S18_vS19_EENS_8epilogue10collective18CollectiveEpilogueINS1B_23Sm100TmaWarpSpecializedILi4ELi2ELi16ELb1ELb0EEEJSG_NS5_IJNSR_ISE_SB_EENSR_INSA_ILi16EEESB_EEEEESH_SI_SH_SI_NS1B_6fusion15FusionCallbacksIS1F_NS1K_17LinearCombinationISH_fSH_fLNS_15FloatRoundStyleE2EEESG_S1J_JEEENS4_5SM1004TMEM4LOAD26SM100_TMEM_LOAD_32dp32b16xESY_NSZ_INS10_ILi2ELi4ELi3EEES13_NSR_INS5_IJS14_S1H_EEENS5_IJS1H_SB_EEEEEEENS4_39AutoVectorizingCopyWithAssumedAlignmentILi128EEENS4_14SM90_TMA_STOREES1Y_S20_S20_EEEvvEEEEvNT_6ParamsE:
[----:B------:R-:W1:Y:S01]  /*0000*/  LDC R1, c[0x0][0x37c] ;  /* 0x0000df00ff017b82 */ /* 0x000e620000000800 */
[----:B------:R-:W2:Y:S01]  /*0010*/  S2R R80, SR_TID.X ;  /* 0x0000000000507919 */ /* 0x000ea20000002100 */
[----:B------:R-:W3:Y:S01]  /*0020*/  LDCU.64 UR4, c[0x0][0x890] ;  /* 0x00011200ff0477ac */ /* 0x000ee20008000a00 */
[----:B------:R-:W-:Y:S02]  /*0030*/  PRMT R67, RZ, 0x7610, R67 ;  /* 0x00007610ff437816 */ /* 0x000fe40000000043 */
[----:B------:R-:W-:Y:S01]  /*0040*/  ELECT P5, URZ, PT ;  /* 0x0000000000ff782f */ /* 0x000fe200038a0000 */
[----:B------:R-:W4:Y:S01]  /*0050*/  LDCU.64 UR46, c[0x0][0x358] ;  /* 0x00006b00ff2e77ac */ /* 0x000f220008000a00 */
[----:B---3--:R-:W-:-:S04]  /*0060*/  UISETP.NE.U32.AND UP0, UPT, UR4, URZ, UPT ;  /* 0x000000ff0400728c */ /* 0x008fc8000bf05070 */
[----:B------:R-:W-:Y:S01]  /*0070*/  UISETP.NE.AND.EX UP0, UPT, UR5, URZ, UPT, UP0 ;  /* 0x000000ff0500728c */ /* 0x000fe2000bf05300 */
[----:B--2---:R-:W-:-:S05]  /*0080*/  SHF.R.U32.HI R72, RZ, 0x5, R80 ;  /* 0x00000005ff487819 */ /* 0x004fca0000011650 */
[----:B------:R-:W2:Y:S02]  /*0090*/  SHFL.IDX PT, R0, R72, RZ, 0x1f ;  /* 0x00001fff48007589 */ /* 0x000ea400000e0000 */
[----:B--2---:R-:W-:Y:S01]  /*00a0*/  R2UR UR8, R0 ;  /* 0x00000000000872ca */ /* 0x004fe200000e0000 */
[----:B-1--4-:R-:W-:-:S14]  /*00b0*/  BRA.U UP0, `(.L_x_0) ;  /* 0x00000001002c7547 */ /* 0x012fdc000b800000 */
[----:B------:R-:W1:Y:S02]  /*00c0*/  LDCU.64 UR6, c[0x0][0x888] ;  /* 0x00011100ff0677ac */ /* 0x000e640008000a00 */
[----:B-1----:R-:W-:-:S04]  /*00d0*/  UISETP.NE.U32.AND UP0, UPT, UR6, URZ, UPT ;  /* 0x000000ff0600728c */ /* 0x002fc8000bf05070 */
[----:B------:R-:W-:-:S09]  /*00e0*/  UISETP.NE.AND.EX UP0, UPT, UR7, URZ, UPT, UP0 ;  /* 0x000000ff0700728c */ /* 0x000fd2000bf05300 */
[----:B------:R-:W-:Y:S05]  /*00f0*/  BRA.U !UP0, `(.L_x_1) ;  /* 0x0000000108107547 */ /* 0x000fea000b800000 */
[----:B------:R-:W1:Y:S02]  /*0100*/  LDC.64 R2, c[0x0][0x888] ;  /* 0x00022200ff027b82 */ /* 0x000e640000000a00 */
[----:B-1----:R1:W5:Y:S01]  /*0110*/  LDG.E R35, desc[UR46][R2.64] ;  /* 0x0000002e02237981 */ /* 0x002362000c1e1900 */
[----:B------:R-:W-:Y:S01]  /*0120*/  HFMA2 R67, -RZ, RZ, 0, 5.9604644775390625e-08 ;  /* 0x00000001ff437431 */ /* 0x000fe200000001ff */
[----:B------:R-:W-:Y:S05]  /*0130*/  BRA `(.L_x_0) ;  /* 0x00000000000c7947 */ /* 0x000fea0003800000 */
.L_x_1:
[----:B------:R-:W1:Y:S01]  /*0140*/  LDCU UR6, c[0x0][0x880] ;  /* 0x00011000ff0677ac */ /* 0x000e620008000800 */
[----:B------:R-:W-:Y:S01]  /*0150*/  HFMA2 R67, -RZ, RZ, 0, 5.9604644775390625e-08 ;  /* 0x00000001ff437431 */ /* 0x000fe200000001ff */
[----:B-1----:R-:W-:-:S07]  /*0160*/  MOV R35, UR6 ;  /* 0x0000000600237c02 */ /* 0x002fce0008000f00 */
.L_x_0:
[----:B------:R-:W2:Y:S02]  /*0170*/  LDCU.64 UR6, c[0x0][0x8b0] ;  /* 0x00011600ff0677ac */ /* 0x000ea40008000a00 */
[----:B--2---:R-:W-:-:S04]  /*0180*/  UISETP.NE.U32.AND UP0, UPT, UR6, URZ, UPT ;  /* 0x000000ff0600728c */ /* 0x004fc8000bf05070 */
[----:B------:R-:W-:-:S09]  /*0190*/  UISETP.NE.AND.EX UP0, UPT, UR7, URZ, UPT, UP0 ;  /* 0x000000ff0700728c */ /* 0x000fd2000bf05300 */
[----:B------:R-:W-:Y:S05]  /*01a0*/  BRA.U UP0, `(.L_x_2) ;  /* 0x0000000100247547 */ /* 0x000fea000b800000 */
[----:B------:R-:W2:Y:S02]  /*01b0*/  LDCU.64 UR6, c[0x0][0x8a8] ;  /* 0x00011500ff0677ac */ /* 0x000ea40008000a00 */
[----:B--2---:R-:W-:-:S04]  /*01c0*/  UISETP.NE.U32.AND UP0, UPT, UR6, URZ, UPT ;  /* 0x000000ff0600728c */ /* 0x004fc8000bf05070 */
[----:B------:R-:W-:-:S09]  /*01d0*/  UISETP.NE.AND.EX UP0, UPT, UR7, URZ, UPT, UP0 ;  /* 0x000000ff0700728c */ /* 0x000fd2000bf05300 */
[----:B------:R-:W-:Y:S05]  /*01e0*/  BRA.U !UP0, `(.L_x_3) ;  /* 0x00000001080c7547 */ /* 0x000fea000b800000 */
[----:B------:R-:W2:Y:S02]  /*01f0*/  LDC.64 R32, c[0x0][0x8a8] ;  /* 0x00022a00ff207b82 */ /* 0x000ea40000000a00 */
[----:B--2---:R2:W5:Y:S01]  /*0200*/  LDG.E R32, desc[UR46][R32.64] ;  /* 0x0000002e20207981 */ /* 0x004562000c1e1900 */
[----:B------:R-:W-:Y:S05]  /*0210*/  BRA `(.L_x_2) ;  /* 0x0000000000087947 */ /* 0x000fea0003800000 */
.L_x_3:
[----:B------:R-:W2:Y:S02]  /*0220*/  LDCU UR6, c[0x0][0x8a0] ;  /* 0x00011400ff0677ac */ /* 0x000ea40008000800 */
[----:B--2---:R-:W-:Y:S02]  /*0230*/  MOV R32, UR6 ;  /* 0x0000000600207c02 */ /* 0x004fe40008000f00 */
.L_x_2:
[----:B------:R-:W-:Y:S01]  /*0240*/  IMAD.U32 R0, RZ, RZ, UR8 ;  /* 0x00000008ff007e24 */ /* 0x000fe2000f8e00ff */
[----:B------:R-:W-:Y:S04]  /*0250*/  BSSY.RECONVERGENT B0, `(.L_x_4) ;  /* 0x000000c000007945 */ /* 0x000fe80003800200 */
[C---:B------:R-:W-:Y:S02]  /*0260*/  ISETP.NE.OR P1, PT, R0.reuse, 0x1, !P5 ;  /* 0x000000010000780c */ /* 0x040fe40006f25670 */
[----:B------:R-:W-:-:S11]  /*0270*/  ISETP.NE.OR P0, PT, R0, 0x3, !P5 ;  /* 0x000000030000780c */ /* 0x000fd60006f05670 */
[----:B------:R-:W-:Y:S05]  /*0280*/  @P1 BRA `(.L_x_5) ;  /* 0x0000000000201947 */ /* 0x000fea0003800000 */
[----:B------:R-:W3:Y:S02]  /*0290*/  LDCU.64 UR6, c[0x0][0x348] ;  /* 0x00006900ff0677ac */ /* 0x000ee40008000a00 */
[----:B---3--:R-:W-:Y:S02]  /*02a0*/  UIADD3 UR10, UP1, UPT, UR6, 0x80, URZ ;  /* 0x00000080060a7890 */ /* 0x008fe4000ff3e0ff */
[----:B------:R-:W-:Y:S02]  /*02b0*/  UIADD3 UR6, UP0, UPT, UR6, 0x180, URZ ;  /* 0x0000018006067890 */ /* 0x000fe4000ff1e0ff */
[----:B------:R-:W-:Y:S02]  /*02c0*/  UIADD3.X UR11, UPT, UPT, URZ, UR7, URZ, UP1, !UPT ;  /* 0x00000007ff0b7290 */ /* 0x000fe40008ffe4ff */
[----:B------:R-:W-:-:S07]  /*02d0*/  UIADD3.X UR7, UPT, UPT, URZ, UR7, URZ, UP0, !UPT ;  /* 0x00000007ff077290 */ /* 0x000fce00087fe4ff */
[----:B------:R3:W-:Y:S02]  /*02e0*/  UTMACCTL.PF [UR10] ;  /* 0x000000000a0079b9 */ /* 0x0007e40008040000 */
[----:B------:R3:W-:Y:S02]  /*02f0*/  UTMACCTL.PF [UR6] ;  /* 0x00000000060079b9 */ /* 0x0007e40008040000 */
[----:B---3--:R-:W-:Y:S01]  /*0300*/  NOP ;  /* 0x0000000000007918 */ /* 0x008fe20000000000 */
.L_x_5:
[----:B------:R-:W-:Y:S05]  /*0310*/  BSYNC.RECONVERGENT B0 ;  /* 0x0000000000007941 */ /* 0x000fea0003800200 */
.L_x_4:
[----:B------:R-:W-:Y:S04]  /*0320*/  BSSY.RECONVERGENT B0, `(.L_x_6) ;  /* 0x000000a000007945 */ /* 0x000fe80003800200 */
        /* <DEDUP_REMOVED lines=9> */
.L_x_7:
[----:B------:R-:W-:Y:S05]  /*03c0*/  BSYNC.RECONVERGENT B0 ;  /* 0x0000000000007941 */ /* 0x000fea0003800200 */
.L_x_6:
[----:B------:R-:W3:Y:S01]  /*03d0*/  LDCU.64 UR6, c[0x0][0x888] ;  /* 0x00011100ff0677ac */ /* 0x000ee20008000a00 */
[----:B------:R-:W-:Y:S02]  /*03e0*/  UISETP.EQ.U32.AND UP1, UPT, UR4, URZ, UPT ;  /* 0x000000ff0400728c */ /* 0x000fe4000bf22070 */
[----:B------:R-:W-:Y:S02]  /*03f0*/  UPLOP3.LUT UP2, UPT, UPT, UPT, UPT, 0x80, 0x8 ;  /* 0x000000000008789c */ /* 0x000fe40003f4f070 */
[----:B---3--:R-:W-:-:S04]  /*0400*/  UISETP.NE.U32.AND UP0, UPT, UR6, URZ, UPT ;  /* 0x000000ff0600728c */ /* 0x008fc8000bf05070 */
[----:B------:R-:W-:-:S04]  /*0410*/  UISETP.NE.AND.EX UP0, UPT, UR7, URZ, UPT, UP0 ;  /* 0x000000ff0700728c */ /* 0x000fc8000bf05300 */
[----:B------:R-:W-:-:S04]  /*0420*/  UISETP.EQ.OR.EX UP3, UPT, UR5, URZ, !UP0, UP1 ;  /* 0x000000ff0500728c */ /* 0x000fc8000c762710 */
[----:B------:R-:W-:-:S05]  /*0430*/  UP2UR UR50, UPR, URZ, 0x8 ;  /* 0x00000008ff327883 */ /* 0x000fca0008000000 */
[----:B------:R-:W-:Y:S07]  /*0440*/  BRA.U !UP3, `(.L_x_8) ;  /* 0x000000010b207547 */ /* 0x000fee000b800000 */
[----:B------:R-:W-:Y:S01]  /*0450*/  UISETP.NE.U32.AND UP2, UPT, UR4, URZ, UPT ;  /* 0x000000ff0400728c */ /* 0x000fe2000bf45070 */
[----:B-----5:R-:W-:Y:S01]  /*0460*/  FSETP.NEU.AND P0, PT, R35, RZ, PT ;  /* 0x000000ff2300720b */ /* 0x020fe20003f0d000 */
[----:B------:R-:W-:Y:S02]  /*0470*/  USEL UR4, URZ, 0xffffffff, UP0 ;  /* 0xffffffffff047887 */ /* 0x000fe40008000000 */
[----:B------:R-:W-:-:S10]  /*0480*/  UISETP.NE.AND.EX UP2, UPT, UR5, URZ, UPT, UP2 ;  /* 0x000000ff0500728c */ /* 0x000fd4000bf45320 */
[----:B------:R-:W-:Y:S01]  /*0490*/  VOTEU.ANY UP1, P0 ;  /* 0x0000000000ff7886 */ /* 0x000fe20000020100 */
[----:B------:R-:W-:-:S04]  /*04a0*/  @!UP2 USEL UR4, URZ, 0xffffffff, UP1 ;  /* 0xffffffffff04a887 */ /* 0x000fc80008800000 */
[----:B------:R-:W-:-:S04]  /*04b0*/  ULOP3.LUT UR4, UR4, 0x1, URZ, 0xc0, !UPT ;  /* 0x0000000104047892 */ /* 0x000fc8000f8ec0ff */
[----:B------:R-:W-:-:S11]  /*04c0*/  UISETP.NE.U32.AND UP2, UPT, UR4, 0x1, UPT ;  /* 0x000000010400788c */ /* 0x000fd6000bf45070 */
.L_x_8:
[----:B-1----:R-:W1:Y:S01]  /*04d0*/  SHFL.IDX PT, R2, R72, RZ, 0x1f ;  /* 0x00001fff48027589 */ /* 0x002e6200000e0000 */
[----:B------:R-:W-:-:S04]  /*04e0*/  UISETP.NE.AND UP1, UPT, UR8, 0x2, UPT ;  /* 0x000000020800788c */ /* 0x000fc8000bf25270 */
[----:B------:R-:W-:Y:S01]  /*04f0*/  USEL UR6, URZ, 0x1, UP1 ;  /* 0x00000001ff067887 */ /* 0x000fe20008800000 */
[----:B-1----:R-:W-:-:S13]  /*0500*/  ISETP.NE.AND P0, PT, R2, RZ, PT ;  /* 0x000000ff0200720c */ /* 0x002fda0003f05270 */
[----:B------:R-:W-:Y:S05]  /*0510*/  @P0 BRA `(.L_x_9) ;  /* 0x0000000000580947 */ /* 0x000fea0003800000 */
[----:B------:R-:W1:Y:S01]  /*0520*/  S2UR UR5, SR_CgaCtaId ;  /* 0x00000000000579c3 */ /* 0x000e620000008800 */
[----:B------:R-:W-:Y:S01]  /*0530*/  UMOV UR7, 0x400 ;  /* 0x0000040000077882 */ /* 0x000fe20000000000 */
[----:B------:R-:W-:Y:S01]  /*0540*/  UMOV UR4, 0x1 ;  /* 0x0000000100047882 */ /* 0x000fe20000000000 */
[----:B------:R-:W-:Y:S01]  /*0550*/  ELECT P0, URZ, PT ;  /* 0x0000000000ff782f */ /* 0x000fe20003800000 */
[----:B------:R-:W-:-:S04]  /*0560*/  UIADD3 UR10, UPT, UPT, -UR4, 0x100000, URZ ;  /* 0x00100000040a7890 */ /* 0x000fc8000fffe1ff */
[----:B------:R-:W-:Y:S02]  /*0570*/  USHF.L.U32 UR11, UR10, 0xb, URZ ;  /* 0x0000000b0a0b7899 */ /* 0x000fe400080006ff */
[----:B------:R-:W-:Y:S02]  /*0580*/  USHF.L.U32 UR10, UR10, 0x1, URZ ;  /* 0x000000010a0a7899 */ /* 0x000fe400080006ff */
[----:B-1----:R-:W-:Y:S01]  /*0590*/  ULEA UR5, UR5, UR7, 0x18 ;  /* 0x0000000705057291 */ /* 0x002fe2000f8ec0ff */
[----:B------:R-:W1:Y:S11]  /*05a0*/  FENCE.VIEW.ASYNC.S ;  /* 0x00000000000073c6 */ /* 0x000e760000000000 */
[----:B-1----:R1:W3:Y:S01]  /*05b0*/  SYNCS.EXCH.64 URZ, [UR5], UR10 ;  /* 0x0000000a05ff75b2 */ /* 0x0022e20008000100 */
[----:B------:R1:W4:Y:S01]  /*05c0*/  SYNCS.EXCH.64 URZ, [UR5+0x30], UR10 ;  /* 0x0000300a05ff75b2 */ /* 0x0003220008000100 */
[----:B------:R1:W1:Y:S01]  /*05d0*/  SYNCS.EXCH.64 URZ, [UR5+0x8], UR10 ;  /* 0x0000080a05ff75b2 */ /* 0x0002620008000100 */
        /* <DEDUP_REMOVED lines=9> */
[----:B------:R-:W-:Y:S01]  /*0670*/  NOP ;  /* 0x0000000000007918 */ /* 0x000fe20000000000 */
.L_x_9:
[----:B------:R-:W2:Y:S01]  /*0680*/  SHFL.IDX PT, R2, R72, RZ, 0x1f ;  /* 0x00001fff48027589 */ /* 0x000ea200000e0000 */
[----:B------:R-:W-:Y:S01]  /*0690*/  NOP ;  /* 0x0000000000007918 */ /* 0x000fe20000000000 */
[----:B--2---:R-:W-:-:S13]  /*06a0*/  ISETP.NE.AND P0, PT, R2, 0x1, PT ;  /* 0x000000010200780c */ /* 0x004fda0003f05270 */
[----:B------:R-:W-:Y:S05]  /*06b0*/  @P0 BRA `(.L_x_10) ;  /* 0x0000000000580947 */ /* 0x000fea0003800000 */
[----:B------:R-:W2:Y:S01]  /*06c0*/  S2UR UR7, SR_CgaCtaId ;  /* 0x00000000000779c3 */ /* 0x000ea20000008800 */
[----:B------:R-:W-:Y:S01]  /*06d0*/  UMOV UR9, 0x400 ;  /* 0x0000040000097882 */ /* 0x000fe20000000000 */
[----:B-1----:R-:W-:Y:S01]  /*06e0*/  UMOV UR5, 0x20 ;  /* 0x0000002000057882 */ /* 0x002fe20000000000 */
[----:B------:R-:W-:Y:S01]  /*06f0*/  UMOV UR4, 0x80 ;  /* 0x0000008000047882 */ /* 0x000fe20000000000 */
[----:B------:R-:W-:-:S04]  /*0700*/  UIADD3 UR10, UPT, UPT, -UR5, 0x100000, URZ ;  /* 0x00100000050a7890 */ /* 0x000fc8000fffe1ff */
[----:B------:R-:W-:Y:S02]  /*0710*/  USHF.L.U32 UR11, UR10, 0xb, URZ ;  /* 0x0000000b0a0b7899 */ /* 0x000fe400080006ff */
[----:B------:R-:W-:Y:S02]  /*0720*/  USHF.L.U32 UR10, UR10, 0x1, URZ ;  /* 0x000000010a0a7899 */ /* 0x000fe400080006ff */
[----:B------:R-:W-:-:S04]  /*0730*/  UIADD3 UR4, UPT, UPT, -UR4, 0x100000, URZ ;  /* 0x0010000004047890 */ /* 0x000fc8000fffe1ff */
[----:B------:R-:W-:Y:S02]  /*0740*/  USHF.L.U32 UR5, UR4, 0xb, URZ ;  /* 0x0000000b04057899 */ /* 0x000fe400080006ff */
[----:B------:R-:W-:Y:S01]  /*0750*/  USHF.L.U32 UR4, UR4, 0x1, URZ ;  /* 0x0000000104047899 */ /* 0x000fe200080006ff */
[----:B------:R-:W-:Y:S01]  /*0760*/  ELECT P0, URZ, PT ;  /* 0x0000000000ff782f */ /* 0x000fe20003800000 */
[----:B--2---:R-:W-:Y:S01]  /*0770*/  ULEA UR7, UR7, UR9, 0x18 ;  /* 0x0000000907077291 */ /* 0x004fe2000f8ec0ff */
[----:B------:R-:W1:Y:S11]  /*0780*/  FENCE.VIEW.ASYNC.S ;  /* 0x00000000000073c6 */ /* 0x000e760000000000 */
[----:B-1----:R2:W1:Y:S01]  /*0790*/  SYNCS.EXCH.64 URZ, [UR7+0x60], UR10 ;  /* 0x0000600a07ff75b2 */ /* 0x0024620008000100 */
[----:B------:R2:W1:Y:S01]  /*07a0*/  SYNCS.EXCH.64 URZ, [UR7+0x80], UR4 ;  /* 0x0000800407ff75b2 */ /* 0x0004620008000100 */
[----:B------:R2:W1:Y:S01]  /*07b0*/  SYNCS.EXCH.64 URZ, [UR7+0x68], UR10 ;  /* 0x0000680a07ff75b2 */ /* 0x0004620008000100 */
[----:B------:R2:W1:Y:S01]  /*07c0*/  SYNCS.EXCH.64 URZ, [UR7+0x88], UR4 ;  /* 0x0000880407ff75b2 */ /* 0x0004620008000100 */
[----:B------:R2:W1:Y:S01]  /*07d0*/  SYNCS.EXCH.64 URZ, [UR7+0x70], UR10 ;  /* 0x0000700a07ff75b2 */ /* 0x0004620008000100 */
[----:B------:R2:W1:Y:S01]  /*07e0*/  SYNCS.EXCH.64 URZ, [UR7+0x90], UR4 ;  /* 0x0000900407ff75b2 */ /* 0x0004620008000100 */
[----:B------:R2:W1:Y:S01]  /*07f0*/  SYNCS.EXCH.64 URZ, [UR7+0x78], UR10 ;  /* 0x0000780a07ff75b2 */ /* 0x0004620008000100 */
[----:B------:R2:W1:Y:S02]  /*0800*/  SYNCS.EXCH.64 URZ, [UR7+0x98], UR4 ;  /* 0x0000980407ff75b2 */ /* 0x0004640008000100 */
[----:B--2---:R-:W-:Y:S01]  /*0810*/  NOP ;  /* 0x0000000000007918 */ /* 0x004fe20000000000 */
.L_x_10:
[----:B------:R-:W2:Y:S01]  /*0820*/  SHFL.IDX PT, R2, R72, RZ, 0x1f ;  /* 0x00001fff48027589 */ /* 0x000ea200000e0000 */
[----:B------:R-:W-:Y:S01]  /*0830*/  NOP ;  /* 0x0000000000007918 */ /* 0x000fe20000000000 */
[----:B--2---:R-:W-:-:S13]  /*0840*/  ISETP.NE.AND P0, PT, R2, 0x3, PT ;  /* 0x000000030200780c */ /* 0x004fda0003f05270 */
[----:B------:R-:W-:Y:S05]  /*0850*/  @P0 BRA `(.L_x_11) ;  /* 0x0000000000300947 */ /* 0x000fea0003800000 */
[----:B-1----:R-:W1:Y:S01]  /*0860*/  S2UR UR5, SR_CgaCtaId ;  /* 0x00000000000579c3 */ /* 0x002e620000008800 */
        /* <DEDUP_REMOVED lines=8> */
[----:B-1----:R2:W1:Y:S01]  /*08f0*/  SYNCS.EXCH.64 URZ, [UR5+0xa0], UR10 ;  /* 0x0000a00a05ff75b2 */ /* 0x0024620008000100 */
[----:B------:R2:W1:Y:S02]  /*0900*/  SYNCS.EXCH.64 URZ, [UR5+0xa8], UR10 ;  /* 0x0000a80a05ff75b2 */ /* 0x0004640008000100 */
[----:B--2---:R-:W-:Y:S01]  /*0910*/  NOP ;  /* 0x0000000000007918 */ /* 0x004fe20000000000 */
.L_x_11:
[----:B------:R-:W2:Y:S01]  /*0920*/  SHFL.IDX PT, R2, R72, RZ, 0x1f ;  /* 0x00001fff48027589 */ /* 0x000ea200000e0000 */
[----:B------:R-:W-:Y:S01]  /*0930*/  NOP ;  /* 0x0000000000007918 */ /* 0x000fe20000000000 */
[----:B--2---:R-:W-:-:S13]  /*0940*/  ISETP.NE.AND P0, PT, R2, 0x4, PT ;  /* 0x000000040200780c */ /* 0x004fda0003f05270 */
[----:B------:R-:W-:Y:S05]  /*0950*/  @P0 BRA `(.L_x_12) ;  /* 0x00000000004c0947 */ /* 0x000fea0003800000 */
[----:B-1----:R-:W1:Y:S01]  /*0960*/  S2UR UR5, SR_CgaCtaId ;  /* 0x00000000000579c3 */ /* 0x002e620000008800 */
[----:B------:R-:W-:Y:S01]  /*0970*/  UMOV UR9, 0x100 ;  /* 0x0000010000097882 */ /* 0x000fe20000000000 */
[----:B------:R-:W-:Y:S01]  /*0980*/  UMOV UR7, 0x400 ;  /* 0x0000040000077882 */ /* 0x000fe20000000000 */
[----:B------:R-:W-:Y:S01]  /*0990*/  USEL UR9, UR9, 0xe0, UP2 ;  /* 0x000000e009097887 */ /* 0x000fe20009000000 */
[----:B------:R-:W-:Y:S01]  /*09a0*/  UMOV UR4, 0x1 ;  /* 0x0000000100047882 */ /* 0x000fe20000000000 */
[----:B------:R-:W-:Y:S01]  /*09b0*/  ELECT P0, URZ, PT ;  /* 0x0000000000ff782f */ /* 0x000fe20003800000 */
[----:B------:R-:W-:-:S04]  /*09c0*/  UIADD3 UR10, UPT, UPT, -UR4, 0x100000, URZ ;  /* 0x00100000040a7890 */ /* 0x000fc8000fffe1ff */
[----:B------:R-:W-:Y:S02]  /*09d0*/  USHF.L.U32 UR11, UR10, 0xb, URZ ;  /* 0x0000000b0a0b7899 */ /* 0x000fe400080006ff */
[----:B------:R-:W-:Y:S02]  /*09e0*/  USHF.L.U32 UR10, UR10, 0x1, URZ ;  /* 0x000000010a0a7899 */ /* 0x000fe400080006ff */
[----:B------:R-:W-:-:S04]  /*09f0*/  UIADD3 UR12, UPT, UPT, -UR9, 0x100000, URZ ;  /* 0x00100000090c7890 */ /* 0x000fc8000fffe1ff */
[----:B------:R-:W-:Y:S02]  /*0a00*/  USHF.L.U32 UR13, UR12, 0xb, URZ ;  /* 0x0000000b0c0d7899 */ /* 0x000fe400080006ff */
[----:B------:R-:W-:Y:S02]  /*0a10*/  USHF.L.U32 UR12, UR12, 0x1, URZ ;  /* 0x000000010c0c7899 */ /* 0x000fe400080006ff */
[----:B-1----:R-:W-:Y:S01]  /*0a20*/  ULEA UR5, UR5, UR7, 0x18 ;  /* 0x0000000705057291 */ /* 0x002fe2000f8ec0ff */
[----:B------:R-:W1:Y:S11]  /*0a30*/  FENCE.VIEW.ASYNC.S ;  /* 0x00000000000073c6 */ /* 0x000e760000000000 */
[----:B-1----:R2:W1:Y:S01]  /*0a40*/  SYNCS.EXCH.64 URZ, [UR5+0xb0], UR10 ;  /* 0x0000b00a05ff75b2 */ /* 0x0024620008000100 */
[----:B------:R2:W1:Y:S01]  /*0a50*/  SYNCS.EXCH.64 URZ, [UR5+0xc0], UR12 ;  /* 0x0000c00c05ff75b2 */ /* 0x0004620008000100 */
[----:B------:R2:W1:Y:S01]  /*0a60*/  SYNCS.EXCH.64 URZ, [UR5+0xb8], UR10 ;  /* 0x0000b80a05ff75b2 */ /* 0x0004620008000100 */
[----:B------:R2:W1:Y:S02]  /*0a70*/  SYNCS.EXCH.64 URZ, [UR5+0xc8], UR12 ;  /* 0x0000c80c05ff75b2 */ /* 0x0004640008000100 */
[----:B--2---:R-:W-:Y:S01]  /*0a80*/  NOP ;  /* 0x0000000000007918 */ /* 0x004fe20000000000 */
.L_x_12:
        /* <DEDUP_REMOVED lines=26> */
.L_x_13:
        /* <DEDUP_REMOVED lines=18> */
.L_x_14:
[----:B-1----:R-:W1:Y:S01]  /*0d50*/  S2UR UR5, SR_CTAID.X ;  /* 0x00000000000579c3 */ /* 0x002e620000002500 */
[----:B------:R-:W-:-:S05]  /*0d60*/  CS2R.32 R68, SR_CgaSize ;  /* 0x0000000000447805 */ /* 0x000fca0000008a00 */
[----:B------:R-:W-:-:S05]  /*0d70*/  IMAD R68, R68, -0xa0, RZ ;  /* 0xffffff6044447824 */ /* 0x000fca00078e02ff */
[----:B------:R-:W-:-:S14]  /*0d80*/  R2UR UR9, R68 ;  /* 0x00000000440972ca */ /* 0x000fdc00000e0000 */
[----:B------:R-:W2:Y:S01]  /*0d90*/  LDCU UR9, c[0x0][UR9+0x2b0] ;  /* 0x00005600090977ac */ /* 0x000ea20008000800 */
[----:B------:R-:W-:Y:S01]  /*0da0*/  NOP ;  /* 0x0000000000007918 */ /* 0x000fe20000000000 */
[----:B------:R-:W-:-:S05]  /*0db0*/  CS2R.32 R68, SR_CgaSize ;  /* 0x0000000000447805 */ /* 0x000fca0000008a00 */
[----:B------:R-:W-:-:S05]  /*0dc0*/  IMAD R68, R68, -0xa0, RZ ;  /* 0xffffff6044447824 */ /* 0x000fca00078e02ff */
[----:B------:R-:W-:-:S14]  /*0dd0*/  R2UR UR7, R68 ;  /* 0x00000000440772ca */ /* 0x000fdc00000e0000 */
[----:B------:R-:W3:Y:S01]  /*0de0*/  LDCU UR7, c[0x0][UR7+0x2b4] ;  /* 0x00005680070777ac */ /* 0x000ee20008000800 */
[----:B------:R-:W4:Y:S08]  /*0df0*/  S2UR UR4, SR_CTAID.Y ;  /* 0x00000000000479c3 */ /* 0x000f300000002600 */
[----:B------:R-:W3:Y:S01]  /*0e00*/  LDC R9, c[0x0][0xb24] ;  /* 0x0002c900ff097b82 */ /* 0x000ee20000000800 */
[----:B-1----:R-:W-:-:S02]  /*0e10*/  I2FP.F32.U32 R4, UR5 ;  /* 0x0000000500047c45 */ /* 0x002fc40008201000 */
[----:B------:R-:W-:-:S05]  /*0e20*/  CS2R.32 R5, SR_CgaSize ;  /* 0x0000000000057805 */ /* 0x000fca0000008a00 */
[----:B------:R-:W-:-:S06]  /*0e30*/  IMAD R5, R5, -0xa0, RZ ;  /* 0xffffff6005057824 */ /* 0x000fcc00078e02ff */
[----:B------:R-:W1:Y:S01]  /*0e40*/  LDC R5, c[0x0][R5+0x2a0] ;  /* 0x0000a80005057b82 */ /* 0x000e620000000800 */
[----:B------:R-:W-:Y:S01]  /*0e50*/  MOV R21, UR5 ;  /* 0x0000000500157c02 */ /* 0x000fe20008000f00 */
[----:B--2---:R-:W-:Y:S01]  /*0e60*/  FMUL R4, R4, UR9 ;  /* 0x0000000904047c20 */ /* 0x004fe20008400000 */
[----:B----4-:R-:W-:Y:S02]  /*0e70*/  I2FP.F32.U32 R2, UR4 ;  /* 0x0000000400027c45 */ /* 0x010fe40008201000 */
[----:B------:R-:W-:-:S05]  /*0e80*/  CS2R.32 R3, SR_CgaSize ;  /* 0x0000000000037805 */ /* 0x000fca0000008a00 */
[----:B------:R-:W-:-:S06]  /*0e90*/  IMAD R3, R3, -0xa0, RZ ;  /* 0xffffff6003037824 */ /* 0x000fcc00078e02ff */
[----:B------:R-:W2:Y:S01]  /*0ea0*/  LDC R3, c[0x0][R3+0x2a4] ;  /* 0x0000a90003037b82 */ /* 0x000ea20000000800 */
[----:B------:R-:W4:Y:S01]  /*0eb0*/  F2I.U32.TRUNC.NTZ R68, R4 ;  /* 0x0000000400447305 */ /* 0x000f22000020f000 */
[----:B------:R-:W-:Y:S01]  /*0ec0*/  MOV R20, UR4 ;  /* 0x0000000400147c02 */ /* 0x000fe20008000f00 */
[----:B---3--:R-:W-:-:S05]  /*0ed0*/  FMUL R2, R2, UR7 ;  /* 0x0000000702027c20 */ /* 0x008fca0008400000 */
[----:B------:R-:W-:Y:S01]  /*0ee0*/  BAR.SYNC.DEFER_BLOCKING 0x0 ;  /* 0x0000000000007b1d */ /* 0x000fe20000010000 */
[----:B------:R-:W-:-:S05]  /*0ef0*/  ISETP.GE.AND P0, PT, R9, 0x1, PT ;  /* 0x000000010900780c */ /* 0x000fca0003f06270 */
[----:B------:R-:W3:Y:S02]  /*0f00*/  F2I.U32.TRUNC.NTZ R66, R2 ;  /* 0x0000000200427305 */ /* 0x000ee4000020f000 */
[----:B------:R-:W2:Y:S01]  /*0f10*/  S2UR UR36, SR_CTAID.Z ;  /* 0x00000000002479c3 */ /* 0x000ea20000002700 */
[----:B----4-:R-:W-:-:S05]  /*0f20*/  IADD3 R68, PT, PT, -R68, RZ, RZ ;  /* 0x000000ff44447210 */ /* 0x010fca0007ffe1ff */
[----:B-1----:R-:W-:Y:S01]  /*0f30*/  IMAD R68, R5, R68, UR5 ;  /* 0x0000000505447e24 */ /* 0x002fe2000f8e0244 */
[----:B---3--:R-:W-:-:S05]  /*0f40*/  IADD3 R66, PT, PT, -R66, RZ, RZ ;  /* 0x000000ff42427210 */ /* 0x008fca0007ffe1ff */
[----:B--2---:R-:W-:Y:S01]  /*0f50*/  IMAD R66, R3, R66, UR4 ;  /* 0x0000000403427e24 */ /* 0x004fe2000f8e0242 */
[----:B------:R-:W-:Y:S06]  /*0f60*/  @!P0 BRA `(.L_x_15) ;  /* 0x0000000000b88947 */ /* 0x000fec0003800000 */
[----:B------:R-:W1:Y:S01]  /*0f70*/  LDC.64 R4, c[0x0][0xb18] ;  /* 0x0002c600ff047b82 */ /* 0x000e620000000a00 */
[----:B------:R-:W-:-:S07]  /*0f80*/  ISETP.NE.AND P0, PT, R9, 0x1, PT ;  /* 0x000000010900780c */ /* 0x000fce0003f05270 */
[----:B------:R-:W2:Y:S08]  /*0f90*/  LDC R10, c[0x0][0xb0c] ;  /* 0x0002c300ff0a7b82 */ /* 0x000eb00000000800 */
[----:B------:R-:W3:Y:S08]  /*0fa0*/  LDC R11, c[0x0][0x370] ;  /* 0x0000dc00ff0b7b82 */ /* 0x000ef00000000800 */
[----:B------:R-:W4:Y:S01]  /*0fb0*/  LDC R12, c[0x0][0x374] ;  /* 0x0000dd00ff0c7b82 */ /* 0x000f220000000800 */
[----:B-1----:R-:W-:-:S07]  /*0fc0*/  ISETP.NE.AND P1, PT, R4, 0x1, PT ;  /* 0x000000010400780c */ /* 0x002fce0003f25270 */
[----:B------:R-:W3:Y:S01]  /*0fd0*/  LDC.64 R6, c[0x0][0xb10] ;  /* 0x0002c400ff067b82 */ /* 0x000ee20000000a00 */
[----:B--2---:R-:W-:-:S07]  /*0fe0*/  ISETP.NE.AND P2, PT, R10, 0x1, PT ;  /* 0x000000010a00780c */ /* 0x004fce0003f45270 */
[----:B------:R-:W1:Y:S08]  /*0ff0*/  LDC R8, c[0x0][0xb20] ;  /* 0x0002c800ff087b82 */ /* 0x000e700000000800 */
[----:B------:R-:W2:Y:S01]  /*1000*/  LDC.64 R2, c[0x0][0xb28] ;  /* 0x0002ca00ff027b82 */ /* 0x000ea20000000a00 */
[----:B----4-:R-:W-:-:S04]  /*1010*/  IMAD.HI.U32 R13, R12, R5, RZ ;  /* 0x000000050c0d7227 */ /* 0x010fc800078e00ff */
[----:B------:R-:W-:-:S04]  /*1020*/  IMAD.HI.U32 R5, R20, R5, RZ ;  /* 0x0000000514057227 */ /* 0x000fc800078e00ff */
[----:B---3--:R-:W-:-:S04]  /*1030*/  IMAD.HI.U32 R14, R11, R6, RZ ;  /* 0x000000060b0e7227 */ /* 0x008fc800078e00ff */
[C---:B------:R-:W-:Y:S01]  /*1040*/  IMAD.HI.U32 R16, R21.reuse, R6, RZ ;  /* 0x0000000615107227 */ /* 0x040fe200078e00ff */
[-C--:B------:R-:W-:Y:S02]  /*1050*/  @P2 SHF.R.U32.HI R11, RZ, R7.reuse, R14 ;  /* 0x00000007ff0b2219 */ /* 0x080fe4000001160e */
[-C--:B-1----:R-:W-:Y:S02]  /*1060*/  @P1 SHF.R.U32.HI R12, RZ, R8.reuse, R13 ;  /* 0x00000008ff0c1219 */ /* 0x082fe4000001160d */
[----:B------:R-:W-:Y:S02]  /*1070*/  SHF.R.U32.HI R5, RZ, R8, R5 ;  /* 0x00000008ff057219 */ /* 0x000fe40000011605 */
[----:B------:R-:W-:Y:S02]  /*1080*/  SHF.R.U32.HI R16, RZ, R7, R16 ;  /* 0x00000007ff107219 */ /* 0x000fe40000011610 */
[----:B------:R-:W-:Y:S01]  /*1090*/  SEL R5, R20, R5, !P1 ;  /* 0x0000000514057207 */ /* 0x000fe20004800000 */
[----:B--2---:R-:W-:Y:S01]  /*10a0*/  IMAD.HI.U32 R14, R12, R2, RZ ;  /* 0x000000020c0e7227 */ /* 0x004fe200078e00ff */
[----:B------:R-:W-:-:S02]  /*10b0*/  SEL R7, R21, R16, !P2 ;  /* 0x0000001015077207 */ /* 0x000fc40005000000 */
[----:B------:R-:W-:Y:S01]  /*10c0*/  IADD3 R13, PT, PT, -R5, RZ, RZ ;  /* 0x000000ff050d7210 */ /* 0x000fe20007ffe1ff */
[----:B------:R-:W-:Y:S01]  /*10d0*/  IMAD.HI.U32 R6, R11, R2, RZ ;  /* 0x000000020b067227 */ /* 0x000fe200078e00ff */
[----:B------:R-:W-:-:S03]  /*10e0*/  @P0 SHF.R.U32.HI R12, RZ, R3, R14 ;  /* 0x00000003ff0c0219 */ /* 0x000fc6000001160e */
[----:B------:R-:W-:Y:S01]  /*10f0*/  IMAD R13, R4, R13, R20 ;  /* 0x0000000d040d7224 */ /* 0x000fe200078e0214 */
[----:B------:R-:W-:Y:S01]  /*1100*/  @P0 SHF.R.U32.HI R11, RZ, R3, R6 ;  /* 0x00000003ff0b0219 */ /* 0x000fe20000011606 */
[----:B------:R-:W-:-:S04]  /*1110*/  IMAD R12, R12, R9, RZ ;  /* 0x000000090c0c7224 */ /* 0x000fc800078e02ff */
[----:B------:R-:W-:Y:S01]  /*1120*/  IMAD R6, R11, R9, RZ ;  /* 0x000000090b067224 */ /* 0x000fe200078e02ff */
[----:B------:R-:W-:-:S04]  /*1130*/  ISETP.GE.AND P1, PT, R5, R12, PT ;  /* 0x0000000c0500720c */ /* 0x000fc80003f26270 */
[----:B------:R-:W-:Y:S01]  /*1140*/  ISETP.GE.OR P1, PT, R7, R6, P1 ;  /* 0x000000060700720c */ /* 0x000fe20000f26670 */
[----:B------:R-:W-:-:S05]  /*1150*/  IMAD.HI.U32 R6, R5, R2, RZ ;  /* 0x0000000205067227 */ /* 0x000fca00078e00ff */
[----:B------:R-:W-:-:S04]  /*1160*/  SHF.R.U32.HI R6, RZ, R3, R6 ;  /* 0x00000003ff067219 */ /* 0x000fc80000011606 */
[----:B------:R-:W-:-:S03]  /*1170*/  SEL R6, R5, R6, !P0 ;  /* 0x0000000605067207 */ /* 0x000fc60004000000 */
[----:B------:R-:W-:Y:S01]  /*1180*/  @!P1 IMAD.HI.U32 R8, R7, R2, RZ ;  /* 0x0000000207089227 */ /* 0x000fe200078e00ff */
[----:B------:R-:W-:-:S04]  /*1190*/  IADD3 R2, PT, PT, -R6, RZ, RZ ;  /* 0x000000ff06027210 */ /* 0x000fc80007ffe1ff */
[----:B------:R-:W-:Y:S01]  /*11a0*/  @!P1 SHF.R.U32.HI R8, RZ, R3, R8 ;  /* 0x00000003ff089219 */ /* 0x000fe20000011608 */
[----:B------:R-:W-:-:S03]  /*11b0*/  IMAD R2, R9, R2, R5 ;  /* 0x0000000209027224 */ /* 0x000fc600078e0205 */
[----:B------:R-:W-:-:S05]  /*11c0*/  @!P1 SEL R3, R7, R8, !P0 ;  /* 0x0000000807039207 */ /* 0x000fca0004000000 */
[--C-:B------:R-:W-:Y:S02]  /*11d0*/  @!P1 IMAD.IADD R6, R6, 0x1, -R3.reuse ;  /* 0x0000000106069824 */ /* 0x100fe400078e0a03 */
[----:B------:R-:W-:Y:S01]  /*11e0*/  @!P1 IMAD R3, R2, R11, R3 ;  /* 0x0000000b02039224 */ /* 0x000fe200078e0203 */
[----:B------:R-:W-:Y:S01]  /*11f0*/  IADD3 R2, PT, PT, -R7, RZ, RZ ;  /* 0x000000ff07027210 */ /* 0x000fe20007ffe1ff */
[----:B------:R-:W-:Y:S02]  /*1200*/  @!P1 IMAD R5, R6, R9, R7 ;  /* 0x0000000906059224 */ /* 0x000fe400078e0207 */
[----:B------:R-:W-:Y:S02]  /*1210*/  @!P1 IMAD.MOV.U32 R7, RZ, RZ, R3 ;  /* 0x000000ffff079224 */ /* 0x000fe400078e0003 */
[----:B------:R-:W-:Y:S02]  /*1220*/  IMAD R2, R10, R2, R21 ;  /* 0x000000020a027224 */ /* 0x000fe400078e0215 */
[----:B------:R-:W-:-:S02]  /*1230*/  IMAD R20, R5, R4, R13 ;  /* 0x0000000405147224 */ /* 0x000fc400078e020d */
[----:B------:R-:W-:Y:S02]  /*1240*/  IMAD R21, R7, R10, R2 ;  /* 0x0000000a07157224 */ /* 0x000fe400078e0202 */
.L_x_15:
[----:B------:R-:W1:Y:S01]  /*1250*/  LDCU UR4, c[0x0][0xb30] ;  /* 0x00016600ff0477ac */ /* 0x000e620008000800 */
[----:B------:R-:W2:Y:S08]  /*1260*/  S2UR UR37, SR_CgaCtaId ;  /* 0x00000000002579c3 */ /* 0x000eb00000008800 */
[----:B------:R-:W3:Y:S01]  /*1270*/  LDC R26, c[0x0][0xb24] ;  /* 0x0002c900ff1a7b82 */ /* 0x000ee20000000800 */
[----:B-1----:R-:W-:-:S09]  /*1280*/  UISETP.NE.AND UP1, UPT, UR4, 0x1, UPT ;  /* 0x000000010400788c */ /* 0x002fd2000bf25270 */
[----:B--2---:R-:W-:Y:S05]  /*1290*/  BRA.U UP1, `(.L_x_16) ;  /* 0x0000000101407547 */ /* 0x004fea000b800000 */
[----:B------:R-:W1:Y:S08]  /*12a0*/  LDC.64 R4, c[0x0][0xb10] ;  /* 0x0002c400ff047b82 */ /* 0x000e700000000a00 */
[----:B------:R-:W2:Y:S08]  /*12b0*/  LDC.64 R2, c[0x0][0xb18] ;  /* 0x0002c600ff027b82 */ /* 0x000eb00000000a00 */
[----:B------:R-:W4:Y:S08]  /*12c0*/  LDC R6, c[0x0][0xb20] ;  /* 0x0002c800ff067b82 */ /* 0x000f300000000800 */
[----:B------:R-:W3:Y:S01]  /*12d0*/  LDC R8, c[0x0][0xb0c] ;  /* 0x0002c300ff087b82 */ /* 0x000ee20000000800 */
[----:B-1----:R-:W-:-:S05]  /*12e0*/  IMAD.HI.U32 R4, R21, R4, RZ ;  /* 0x0000000415047227 */ /* 0x002fca00078e00ff */
[----:B------:R-:W-:Y:S01]  /*12f0*/  SHF.R.U32.HI R4, RZ, R5, R4 ;  /* 0x00000005ff047219 */ /* 0x000fe20000011604 */
[----:B--2---:R-:W-:Y:S01]  /*1300*/  IMAD.HI.U32 R3, R20, R3, RZ ;  /* 0x0000000314037227 */ /* 0x004fe200078e00ff */
[----:B------:R-:W-:-:S04]  /*1310*/  ISETP.NE.AND P0, PT, R2, 0x1, PT ;  /* 0x000000010200780c */ /* 0x000fc80003f05270 */
[----:B----4-:R-:W-:-:S04]  /*1320*/  SHF.R.U32.HI R3, RZ, R6, R3 ;  /* 0x00000006ff037219 */ /* 0x010fc80000011603 */
[----:B------:R-:W-:Y:S02]  /*1330*/  SEL R3, R20, R3, !P0 ;  /* 0x0000000314037207 */ /* 0x000fe40004000000 */
[----:B---3--:R-:W-:-:S04]  /*1340*/  ISETP.NE.AND P1, PT, R8, 0x1, PT ;  /* 0x000000010800780c */ /* 0x008fc80003f25270 */
[----:B------:R-:W-:-:S05]  /*1350*/  SEL R4, R21, R4, !P1 ;  /* 0x0000000415047207 */ /* 0x000fca0004800000 */
[----:B------:R-:W-:Y:S02]  /*1360*/  IMAD.IADD R5, R3, 0x1, -R4 ;  /* 0x0000000103057824 */ /* 0x000fe400078e0a04 */
[----:B------:R-:W-:Y:S02]  /*1370*/  IMAD.IADD R3, R4, 0x1, -R3 ;  /* 0x0000000104037824 */ /* 0x000fe400078e0a03 */
[----:B------:R-:W-:Y:S02]  /*1380*/  IMAD R21, R5, R8, R21 ;  /* 0x0000000805157224 */ /* 0x000fe400078e0215 */
[----:B------:R-:W-:-:S07]  /*1390*/  IMAD R20, R3, R2, R20 ;  /* 0x0000000203147224 */ /* 0x000fce00078e0214 */
.L_x_16:
[----:B------:R-:W-:Y:S01]  /*13a0*/  BAR.SYNC.DEFER_BLOCKING 0x0 ;  /* 0x0000000000007b1d */ /* 0x000fe20000010000 */
[----:B------:R-:W-:Y:S01]  /*13b0*/  UISETP.NE.AND UP1, UPT, UR8, 0x2, UPT ;  /* 0x000000020800788c */ /* 0x000fe2000bf25270 */
[----:B------:R-:W-:Y:S02]  /*13c0*/  ISETP.NE.OR P5, PT, R0, 0x2, !P5 ;  /* 0x000000020000780c */ /* 0x000fe40006fa5670 */
[----:B------:R-:W-:-:S06]  /*13d0*/  LOP3.LUT R2, R80, 0x1f, RZ, 0xc0, !PT ;  /* 0x0000001f50027812 */ /* 0x000fcc00078ec0ff */
[----:B------:R-:W-:Y:S05]  /*13e0*/  BRA.U UP1, `(.L_x_17) ;  /* 0x0000001101a07547 */ /* 0x000fea000b800000 */
[----:B------:R-:W1:Y:S01]  /*13f0*/  LDCU UR13, c[0x0][0x38c] ;  /* 0x00007180ff0d77ac */ /* 0x000e620008000800 */
[----:B------:R-:W2:Y:S01]  /*1400*/  LDC R9, c[0x0][0x370] ;  /* 0x0000dc00ff097b82 */ /* 0x000ea20000000800 */
[----:B------:R-:W-:Y:S01]  /*1410*/  PLOP3.LUT P1, PT, PT, PT, UP2, 0x80, 0x8 ;  /* 0x000000000008781c */ /* 0x000fe20003f2f028 */
[----:B------:R-:W-:Y:S01]  /*1420*/  HFMA2 R12, -RZ, RZ, 0, 0 ;  /* 0x00000000ff0c7431 */ /* 0x000fe200000001ff */
[----:B------:R-:W-:Y:S01]  /*1430*/  ISETP.EQ.OR P4, PT, R2, RZ, P5 ;  /* 0x000000ff0200720c */ /* 0x000fe20002f82670 */
[----:B------:R-:W-:Y:S01]  /*1440*/  IMAD.MOV.U32 R15, RZ, RZ, 0x1 ;  /* 0x00000001ff0f7424 */ /* 0x000fe200078e00ff */
[----:B------:R-:W-:Y:S01]  /*1450*/  PLOP3.LUT P1, PT, P1, PT, PT, 0x8, 0x80 ;  /* 0x000000000080781c */ /* 0x000fe20000f2e170 */
[----:B------:R-:W-:Y:S01]  /*1460*/  IMAD.MOV.U32 R14, RZ, RZ, RZ ;  /* 0x000000ffff0e7224 */ /* 0x000fe200078e00ff */
[----:B------:R-:W-:Y:S01]  /*1470*/  MOV R8, 0x1 ;  /* 0x0000000100087802 */ /* 0x000fe20000000f00 */
[----:B------:R-:W4:Y:S01]  /*1480*/  LDC R0, c[0x0][0x374] ;  /* 0x0000dd00ff007b82 */ /* 0x000f220000000800 */
[----:B------:R-:W-:Y:S01]  /*1490*/  IMAD.MOV.U32 R10, RZ, RZ, RZ ;  /* 0x000000ffff0a7224 */ /* 0x000fe200078e00ff */
[----:B------:R-:W2:Y:S01]  /*14a0*/  LDCU.64 UR22, c[0x0][0x348] ;  /* 0x00006900ff1677ac */ /* 0x000ea20008000a00 */
[----:B------:R-:W-:Y:S01]  /*14b0*/  UMOV UR6, URZ ;  /* 0x000000ff00067c82 */ /* 0x000fe20008000000 */
[----:B-1----:R-:W-:-:S04]  /*14c0*/  UIADD3 UR5, UPT, UPT, UR13, 0x1f, URZ ;  /* 0x0000001f0d057890 */ /* 0x002fc8000fffe0ff */
[----:B------:R-:W-:-:S04]  /*14d0*/  USHF.R.S32.HI UR4, URZ, 0x1f, UR5 ;  /* 0x0000001fff047899 */ /* 0x000fc80008011405 */
[----:B------:R-:W-:-:S04]  /*14e0*/  ULEA.HI UR4, UR4, UR5, URZ, 0x5 ;  /* 0x0000000504047291 */ /* 0x000fc8000f8f28ff */
[----:B------:R-:W-:Y:S02]  /*14f0*/  USHF.R.S32.HI UR15, URZ, 0x5, UR4 ;  /* 0x00000005ff0f7899 */ /* 0x000fe40008011404 */
[----:B------:R-:W-:Y:S02]  /*1500*/  UIADD3 UR4, UPT, UPT, UR13, -0x1, URZ ;  /* 0xffffffff0d047890 */ /* 0x000fe4000fffe0ff */
[----:B------:R-:W-:Y:S02]  /*1510*/  UISETP.LT.U32.AND UP0, UPT, UR15, 0x6, UPT ;  /* 0x000000060f00788c */ /* 0x000fe4000bf01070 */
[----:B------:R-:W-:Y:S02]  /*1520*/  UISETP.GE.U32.AND UP1, UPT, UR4, -0x3f, UPT ;  /* 0xffffffc10400788c */ /* 0x000fe4000bf26070 */
[----:B------:R-:W-:Y:S02]  /*1530*/  USEL UR14, UR15, 0x6, UP0 ;  /* 0x000000060f0e7887 */ /* 0x000fe40008000000 */
[----:B------:R-:W-:-:S02]  /*1540*/  UIADD3 UR13, UPT, UPT, UR13, 0x3e, URZ ;  /* 0x0000003e0d0d7890 */ /* 0x000fc4000fffe0ff */
[----:B------:R-:W-:Y:S02]  /*1550*/  UIADD3 UR5, UPT, UPT, UR14, -0x1, URZ ;  /* 0xffffffff0e057890 */ /* 0x000fe4000fffe0ff */
[----:B------:R-:W-:-:S03]  /*1560*/  UIADD3 UR7, UPT, UPT, UR15, -UR14, URZ ;  /* 0x8000000e0f077290 */ /* 0x000fc6000fffe0ff */
[----:B------:R-:W-:-:S04]  /*1570*/  @UP1 UIADD3 UR5, UPT, UPT, UR14, URZ, URZ ;  /* 0x000000ff0e051290 */ /* 0x000fc8000fffe0ff */
[----:B--2---:R-:W-:-:S12]  /*1580*/  UIADD3 UR5, UPT, UPT, UR5, 0x1, URZ ;  /* 0x0000000105057890 */ /* 0x004fd8000fffe0ff */
.L_x_35:
[----:B------:R-:W-:Y:S01]  /*1590*/  UISETP.NE.AND UP0, UPT, UR37, URZ, UPT ;  /* 0x000000ff2500728c */ /* 0x000fe2000bf05270 */
[----:B------:R-:W1:Y:S08]  /*15a0*/  S2UR UR37, SR_CgaCtaId ;  /* 0x00000000002579c3 */ /* 0x000e700000008800 */
[----:B------:R-:W-:Y:S05]  /*15b0*/  BRA.U UP0, `(.L_x_18) ;  /* 0x0000000100347547 */ /* 0x000fea000b800000 */
[----:B------:R-:W2:Y:S01]  /*15c0*/  S2R R2, SR_CgaCtaId ;  /* 0x0000000000027919 */ /* 0x000ea20000008800 */
[----:B------:R-:W-:-:S04]  /*15d0*/  MOV R3, 0x400 ;  /* 0x0000040000037802 */ /* 0x000fc80000000f00 */
[----:B--2---:R-:W-:Y:S02]  /*15e0*/  LEA R3, R2, R3, 0x18 ;  /* 0x0000000302037211 */ /* 0x004fe400078ec0ff */
[----:B------:R-:W-:-:S03]  /*15f0*/  SHF.L.U32 R2, R8, 0x1f, RZ ;  /* 0x0000001f08027819 */ /* 0x000fc600000006ff */
[----:B------:R-:W-:-:S04]  /*1600*/  IMAD R3, R10, 0x8, R3 ;  /* 0x000000080a037824 */ /* 0x000fc800078e0203 */
[----:B------:R-:W2:Y:S02]  /*1610*/  SYNCS.PHASECHK.TRANS64.TRYWAIT P0, [R3+URZ+0x120], R2 ;  /* 0x00012002030075a7 */ /* 0x000ea400080011ff */
[----:B--2---:R-:W-:Y:S05]  /*1620*/  @!P0 BRA `(.L_x_19) ;  /* 0x0000009800208947 */ /* 0x004fea0003800000 */
.L_x_169:
[----:B------:R-:W-:Y:S01]  /*1630*/  VIADD R10, R10, 0x1 ;  /* 0x000000010a0a7836 */ /* 0x000fe20000000000 */
[----:B------:R2:W-:Y:S04]  /*1640*/  SYNCS.ARRIVE.TRANS64.A1T0 RZ, [R3+URZ+0x110], RZ ;  /* 0x000110ff03ff79a7 */ /* 0x0005e800081000ff */
[----:B------:R-:W-:-:S04]  /*1650*/  ISETP.NE.AND P0, PT, R10, 0x2, PT ;  /* 0x000000020a00780c */ /* 0x000fc80003f05270 */
[----:B------:R-:W-:Y:S02]  /*1660*/  SEL R10, R10, RZ, P0 ;  /* 0x000000ff0a0a7207 */ /* 0x000fe40000000000 */
[----:B--2---:R-:W-:-:S04]  /*1670*/  SEL R3, RZ, 0x1, P0 ;  /* 0x00000001ff037807 */ /* 0x004fc80000000000 */
[----:B------:R-:W-:-:S07]  /*1680*/  LOP3.LUT R8, R8, R3, RZ, 0x3c, !PT ;  /* 0x0000000308087212 */ /* 0x000fce00078e3cff */
.L_x_18:
[----:B------:R-:W-:Y:S01]  /*1690*/  UMOV UR4, 0x400 ;  /* 0x0000040000047882 */ /* 0x000fe20000000000 */
[----:B------:R-:W-:Y:S01]  /*16a0*/  SHF.L.U32 R2, R15, 0x1f, RZ ;  /* 0x0000001f0f027819 */ /* 0x000fe200000006ff */
[----:B-1----:R-:W-:Y:S01]  /*16b0*/  ULEA UR4, UR37, UR4, 0x18 ;  /* 0x0000000425047291 */ /* 0x002fe2000f8ec0ff */
[----:B------:R-:W-:Y:S01]  /*16c0*/  R2UR UR35, R21 ;  /* 0x00000000152372ca */ /* 0x000fe200000e0000 */
[----:B------:R-:W-:Y:S01]  /*16d0*/  UISETP.GE.U32.AND UP0, UPT, UR13, 0x3f, UPT ;  /* 0x0000003f0d00788c */ /* 0x000fe2000bf06070 */
[----:B------:R-:W-:Y:S01]  /*16e0*/  R2UR UR11, R20 ;  /* 0x00000000140b72ca */ /* 0x000fe200000e0000 */
[----:B------:R-:W-:Y:S01]  /*16f0*/  ULEA UR8, UR6, UR4, 0x3 ;  /* 0x0000000406087291 */ /* 0x000fe2000f8e18ff */
[----:B------:R-:W-:-:S08]  /*1700*/  UMOV UR24, URZ ;  /* 0x000000ff00187c82 */ /* 0x000fd00008000000 */
[----:B------:R1:W2:Y:S01]  /*1710*/  SYNCS.PHASECHK.TRANS64.TRYWAIT P0, [UR8+0x30], R2 ;  /* 0x00003002ff0075a7 */ /* 0x0002a20008001108 */
[----:B------:R-:W-:Y:S02]  /*1720*/  USHF.L.U32 UR35, UR35, 0x7, URZ ;  /* 0x0000000723237899 */ /* 0x000fe400080006ff */
[----:B------:R-:W-:Y:S01]  /*1730*/  USHF.L.U32 UR11, UR11, 0x7, URZ ;  /* 0x000000070b0b7899 */ /* 0x000fe200080006ff */
[----:B------:R-:W-:Y:S11]  /*1740*/  BRA.U !UP0, `(.L_x_20) ;  /* 0x0000000108a47547 */ /* 0x000ff6000b800000 */
[----:B------:R-:W-:Y:S01]  /*1750*/  UMOV UR16, URZ ;  /* 0x000000ff00107c82 */ /* 0x000fe20008000000 */
[----:B------:R-:W-:-:S05]  /*1760*/  UMOV UR17, UR6 ;  /* 0x0000000600117c82 */ /* 0x000fca0008000000 */
.L_x_25:
[----:B-1----:R-:W-:Y:S01]  /*1770*/  ULEA UR33, UR17, UR4, 0x3 ;  /* 0x0000000411217291 */ /* 0x002fe2000f8e18ff */
[----:B--2---:R-:W-:Y:S01]  /*1780*/  @!P5 MOV R3, 0x8000 ;  /* 0x000080000003d802 */ /* 0x004fe20000000f00 */
[----:B--2---:R-:W-:Y:S10]  /*1790*/  @P0 BRA `(.L_x_21) ;  /* 0x00000000000c0947 */ /* 0x004ff40003800000 */
[----:B------:R-:W-:-:S04]  /*17a0*/  SHF.L.U32 R5, R15, 0x1f, RZ ;  /* 0x0000001f0f057819 */ /* 0x000fc800000006ff */
[----:B------:R-:W2:Y:S02]  /*17b0*/  SYNCS.PHASECHK.TRANS64.TRYWAIT P0, [UR33+0x30], R5 ;  /* 0x00003005ff0075a7 */ /* 0x000ea40008001121 */
[----:B--2---:R-:W-:Y:S05]  /*17c0*/  @!P0 BRA `(.L_x_22) ;  /* 0x0000009400cc8947 */ /* 0x004fea0003800000 */
.L_x_21:
[----:B------:R2:W-:Y:S01]  /*17d0*/  @!P5 SYNCS.ARRIVE.TRANS64 RZ, [UR33], R3 ;  /* 0x00000003ffffd9a7 */ /* 0x0005e20008000021 */
[----:B------:R-:W-:Y:S04]  /*17e0*/  BSSY.RECONVERGENT B0, `(.L_x_23) ;  /* 0x0000003000007945 */ /* 0x000fe80003800200 */
[----:B------:R-:W-:Y:S05]  /*17f0*/  @P4 BRA `(.L_x_24) ;  /* 0x0000000000044947 */ /* 0x000fea0003800000 */
[----:B------:R-:W-:Y:S05]  /*1800*/  BPT.TRAP 0x1 ;  /* 0x000000040000795c */ /* 0x000fea0000300000 */
.L_x_24:
[----:B------:R-:W-:Y:S05]  /*1810*/  BSYNC.RECONVERGENT B0 ;  /* 0x0000000000007941 */ /* 0x000fea0003800200 */
.L_x_23:
[----:B------:R-:W-:Y:S02]  /*1820*/  UIADD3 UR6, UPT, UPT, UR17, 0x1, URZ ;  /* 0x0000000111067890 */ /* 0x000fe4000fffe0ff */
[----:B------:R-:W-:Y:S02]  /*1830*/  UIADD3 UR26, UP1, UPT, UR22, 0x80, URZ ;  /* 0x00000080161a7890 */ /* 0x000fe4000ff3e0ff */
[----:B------:R-:W-:Y:S02]  /*1840*/  UISETP.NE.AND UP0, UPT, UR6, 0x6, UPT ;  /* 0x000000060600788c */ /* 0x000fe4000bf05270 */
[----:B------:R-:W-:Y:S02]  /*1850*/  USHF.L.U32 UR34, UR16, 0x5, URZ ;  /* 0x0000000510227899 */ /* 0x000fe400080006ff */
[----:B------:R-:W-:Y:S02]  /*1860*/  USEL UR9, URZ, 0x1, UP0 ;  /* 0x00000001ff097887 */ /* 0x000fe40008000000 */
[----:B------:R-:W-:-:S02]  /*1870*/  USEL UR6, UR6, URZ, UP0 ;  /* 0x000000ff06067287 */ /* 0x000fc40008000000 */
[----:B------:R-:W-:Y:S02]  /*1880*/  UIADD3 UR20, UP0, UPT, UR22, 0x180, URZ ;  /* 0x0000018016147890 */ /* 0x000fe4000ff1e0ff */
[----:B------:R-:W-:Y:S01]  /*1890*/  ULEA UR8, UR6, UR4, 0x3 ;  /* 0x0000000406087291 */ /* 0x000fe2000f8e18ff */
[----:B------:R-:W-:Y:S01]  /*18a0*/  LOP3.LUT R15, R15, UR9, RZ, 0x3c, !PT ;  /* 0x000000090f0f7c12 */ /* 0x000fe2000f8e3cff */
[----:B------:R-:W-:Y:S02]  /*18b0*/  UIADD3.X UR27, UPT, UPT, URZ, UR23, URZ, UP1, !UPT ;  /* 0x00000017ff1b7290 */ /* 0x000fe40008ffe4ff */
[----:B------:R-:W-:Y:S01]  /*18c0*/  UIADD3.X UR21, UPT, UPT, URZ, UR23, URZ, UP0, !UPT ;  /* 0x00000017ff157290 */ /* 0x000fe200087fe4ff */
[----:B-1----:R-:W-:Y:S01]  /*18d0*/  SHF.L.U32 R2, R15, 0x1f, RZ ;  /* 0x0000001f0f027819 */ /* 0x002fe200000006ff */
[----:B------:R-:W-:Y:S01]  /*18e0*/  UMOV UR18, 0x0 ;  /* 0x0000000000127882 */ /* 0x000fe20000000000 */
[----:B------:R-:W-:Y:S01]  /*18f0*/  UMOV UR19, 0x10000000 ;  /* 0x1000000000137882 */ /* 0x000fe20000000000 */
[----:B------:R-:W-:Y:S01]  /*1900*/  UMOV UR12, UR36 ;  /* 0x00000024000c7c82 */ /* 0x000fe20008000000 */
[----:B------:R1:W1:Y:S01]  /*1910*/  SYNCS.PHASECHK.TRANS64.TRYWAIT P0, [UR8+0x30], R2 ;  /* 0x00003002ff0075a7 */ /* 0x0002620008001108 */
[----:B------:R-:W-:Y:S01]  /*1920*/  ULEA UR8, UR17, UR4, 0xe ;  /* 0x0000000411087291 */ /* 0x000fe2000f8e70ff */
[----:B------:R-:W-:Y:S01]  /*1930*/  UMOV UR9, UR33 ;  /* 0x0000002100097c82 */ /* 0x000fe20008000000 */
[----:B------:R-:W-:-:S02]  /*1940*/  UMOV UR10, UR34 ;  /* 0x00000022000a7c82 */ /* 0x000fc40008000000 */
[----:B------:R-:W-:Y:S02]  /*1950*/  UIADD3 UR32, UPT, UPT, UR8, 0x8400, URZ ;  /* 0x0000840008207890 */ /* 0x000fe4000fffe0ff */
[----:B------:R-:W-:Y:S02]  /*1960*/  UIADD3 UR8, UPT, UPT, UR8, 0x20400, URZ ;  /* 0x0002040008087890 */ /* 0x000fe4000fffe0ff */
[----:B------:R-:W-:Y:S01]  /*1970*/  UIADD3 UR16, UPT, UPT, UR16, 0x1, URZ ;  /* 0x0000000110107890 */ /* 0x000fe2000fffe0ff */
[----:B------:R-:W-:Y:S01]  /*1980*/  UMOV UR24, UR5 ;  /* 0x0000000500187c82 */ /* 0x000fe20008000000 */
[----:B------:R-:W-:Y:S02]  /*1990*/  UMOV UR17, UR6 ;  /* 0x0000000600117c82 */ /* 0x000fe40008000000 */
[----:B------:R-:W-:Y:S01]  /*19a0*/  UISETP.NE.AND UP0, UPT, UR16, UR5, UPT ;  /* 0x000000051000728c */ /* 0x000fe2000bf05270 */
[----:B------:R1:W-:Y:S02]  /*19b0*/  UTMALDG.3D [UR32], [UR26], desc[UR18] ;  /* 0x000012201a0075b4 */ /* 0x0003e40008011000 */
[----:B------:R1:W-:Y:S06]  /*19c0*/  UTMALDG.3D [UR8], [UR20], desc[UR18] ;  /* 0x00001208140075b4 */ /* 0x0003ec0008011000 */
[----:B------:R-:W-:Y:S05]  /*19d0*/  BRA.U UP0, `(.L_x_25) ;  /* 0xfffffffd00647547 */ /* 0x000fea000b83ffff */
.L_x_20:
[----:B-1----:R-:W-:Y:S01]  /*19e0*/  ULEA UR8, UR6, UR4, 0x3 ;  /* 0x0000000406087291 */ /* 0x002fe2000f8e18ff */
[----:B------:R-:W-:Y:S01]  /*19f0*/  SHF.L.U32 R2, R15, 0x1f, RZ ;  /* 0x0000001f0f027819 */ /* 0x000fe200000006ff */
[----:B------:R-:W-:Y:S01]  /*1a00*/  @!P1 SYNCS.ARRIVE.TRANS64.A1T0 RZ, [UR4+0xa8], RZ ;  /* 0x0000a8ffffff99a7 */ /* 0x000fe20008100004 */
[----:B------:R-:W-:-:S06]  /*1a10*/  UISETP.GT.AND UP0, UPT, UR15, UR14, UPT ;  /* 0x0000000e0f00728c */ /* 0x000fcc000bf04270 */
[----:B--2---:R1:W2:Y:S03]  /*1a20*/  SYNCS.PHASECHK.TRANS64.TRYWAIT P0, [UR8+0x30], R2 ;  /* 0x00003002ff0075a7 */ /* 0x0042a60008001108 */
[----:B------:R-:W-:Y:S05]  /*1a30*/  BRA.U !UP0, `(.L_x_26) ;  /* 0x0000000108a87547 */ /* 0x000fea000b800000 */
[----:B------:R-:W-:Y:S01]  /*1a40*/  UIADD3 UR21, UPT, UPT, UR7, UR24, URZ ;  /* 0x0000001807157290 */ /* 0x000fe2000fffe0ff */
[----:B------:R-:W-:-:S11]  /*1a50*/  UMOV UR25, UR6 ;  /* 0x0000000600197c82 */ /* 0x000fd60008000000 */
.L_x_31:
[----:B-1----:R-:W-:Y:S01]  /*1a60*/  ULEA UR17, UR25, UR4, 0x3 ;  /* 0x0000000419117291 */ /* 0x002fe2000f8e18ff */
[----:B--2---:R-:W-:Y:S01]  /*1a70*/  @!P5 MOV R3, 0x8000 ;  /* 0x000080000003d802 */ /* 0x004fe20000000f00 */
[----:B--2---:R-:W-:Y:S10]  /*1a80*/  @P0 BRA `(.L_x_27) ;  /* 0x00000000000c0947 */ /* 0x004ff40003800000 */
[----:B------:R-:W-:-:S04]  /*1a90*/  SHF.L.U32 R5, R15, 0x1f, RZ ;  /* 0x0000001f0f057819 */ /* 0x000fc800000006ff */
[----:B------:R-:W2:Y:S02]  /*1aa0*/  SYNCS.PHASECHK.TRANS64.TRYWAIT P0, [UR17+0x30], R5 ;  /* 0x00003005ff0075a7 */ /* 0x000ea40008001111 */
[----:B--2---:R-:W-:Y:S05]  /*1ab0*/  @!P0 BRA `(.L_x_28) ;  /* 0x0000009400288947 */ /* 0x004fea0003800000 */
.L_x_27:
[----:B------:R2:W-:Y:S01]  /*1ac0*/  @!P5 SYNCS.ARRIVE.TRANS64 RZ, [UR17], R3 ;  /* 0x00000003ffffd9a7 */ /* 0x0005e20008000011 */
[----:B------:R-:W-:Y:S04]  /*1ad0*/  BSSY.RECONVERGENT B0, `(.L_x_29) ;  /* 0x0000003000007945 */ /* 0x000fe80003800200 */
[----:B------:R-:W-:Y:S05]  /*1ae0*/  @P4 BRA `(.L_x_30) ;  /* 0x0000000000044947 */ /* 0x000fea0003800000 */
[----:B------:R-:W-:Y:S05]  /*1af0*/  BPT.TRAP 0x1 ;  /* 0x000000040000795c */ /* 0x000fea0000300000 */
.L_x_30:
[----:B------:R-:W-:Y:S05]  /*1b00*/  BSYNC.RECONVERGENT B0 ;  /* 0x0000000000007941 */ /* 0x000fea0003800200 */
.L_x_29:
        /* <DEDUP_REMOVED lines=20> */
[----:B------:R-:W-:Y:S01]  /*1c50*/  UIADD3 UR8, UPT, UPT, UR8, 0x20400, URZ ;  /* 0x0002040008087890 */ /* 0x000fe2000fffe0ff */
[----:B------:R-:W-:Y:S01]  /*1c60*/  UMOV UR9, UR17 ;  /* 0x0000001100097c82 */ /* 0x000fe20008000000 */
[----:B------:R-:W-:Y:S01]  /*1c70*/  UMOV UR10, UR18 ;  /* 0x00000012000a7c82 */ /* 0x000fe20008000000 */
[----:B------:R-:W-:Y:S01]  /*1c80*/  UIADD3 UR24, UPT, UPT, UR24, 0x1, URZ ;  /* 0x0000000118187890 */ /* 0x000fe2000fffe0ff */
[----:B------:R-:W-:-:S03]  /*1c90*/  UMOV UR25, UR6 ;  /* 0x0000000600197c82 */ /* 0x000fc60008000000 */
[----:B------:R1:W-:Y:S01]  /*1ca0*/  UTMALDG.3D [UR16], [UR30], desc[UR26] ;  /* 0x00001a101e0075b4 */ /* 0x0003e20008011000 */
[----:B------:R-:W-:Y:S01]  /*1cb0*/  UISETP.NE.AND UP0, UPT, UR24, UR21, UPT ;  /* 0x000000151800728c */ /* 0x000fe2000bf05270 */
[----:B------:R1:W-:Y:S08]  /*1cc0*/  UTMALDG.3D [UR8], [UR28], desc[UR26] ;  /* 0x00001a081c0075b4 */ /* 0x0003f00008011000 */
[----:B------:R-:W-:Y:S05]  /*1cd0*/  BRA.U UP0, `(.L_x_31) ;  /* 0xfffffffd00607547 */ /* 0x000fea000b83ffff */
.L_x_26:
[----:B-1----:R-:W-:Y:S01]  /*1ce0*/  LEA R2, R14, UR4, 0x3 ;  /* 0x000000040e027c11 */ /* 0x002fe2000f8e18ff */
[----:B------:R-:W-:Y:S01]  /*1cf0*/  NOP ;  /* 0x0000000000007918 */ /* 0x000fe20000000000 */
[----:B--2---:R-:W-:Y:S02]  /*1d00*/  SHF.L.U32 R3, R12, 0x1f, RZ ;  /* 0x0000001f0c037819 */ /* 0x004fe400000006ff */
[----:B------:R-:W-:Y:S02]  /*1d10*/  LEA R4, R14, UR4, 0x4 ;  /* 0x000000040e047c11 */ /* 0x000fe4000f8e20ff */
[----:B------:R-:W1:Y:S02]  /*1d20*/  SYNCS.PHASECHK.TRANS64.TRYWAIT P0, [R2+URZ+0xb0], R3 ;  /* 0x0000b003020075a7 */ /* 0x000e6400080011ff */
[----:B-1----:R-:W-:Y:S05]  /*1d30*/  @!P0 BRA `(.L_x_32) ;  /* 0x0000009000a08947 */ /* 0x002fea0003800000 */
.L_x_172:
[----:B------:R-:W2:Y:S01]  /*1d40*/  LDS.128 R4, [R4+0x140] ;  /* 0x0001400004047984 */ /* 0x000ea20000000c00 */
[----:B---3--:R-:W-:Y:S01]  /*1d50*/  ISETP.GE.AND P0, PT, R26, 0x1, PT ;  /* 0x000000011a00780c */ /* 0x008fe20003f06270 */
[----:B-1----:R-:W-:Y:S01]  /*1d60*/  VIADD R2, R2, 0xc0 ;  /* 0x000000c002027836 */ /* 0x002fe20000000000 */
[----:B------:R-:W-:Y:S01]  /*1d70*/  @!PT LDS RZ, [RZ] ;  /* 0x00000000fffff984 */ /* 0x000fe20000000800 */
[----:B------:R-:W-:Y:S01]  /*1d80*/  @!PT LDS RZ, [RZ] ;  /* 0x00000000fffff984 */ /* 0x000fe20000000800 */
[----:B------:R-:W-:Y:S01]  /*1d90*/  @!PT LDS RZ, [RZ] ;  /* 0x00000000fffff984 */ /* 0x000fe20000000800 */
[----:B------:R-:W-:Y:S01]  /*1da0*/  @!PT LDS RZ, [RZ] ;  /* 0x00000000fffff984 */ /* 0x000fe20000000800 */
[----:B------:R1:W-:Y:S06]  /*1db0*/  MEMBAR.ALL.CTA ;  /* 0x0000000000007992 */ /* 0x0003ec0000008000 */
[----:B-1----:R-:W1:Y:S01]  /*1dc0*/  FENCE.VIEW.ASYNC.S ;  /* 0x00000000000073c6 */ /* 0x002e620000000000 */
[----:B------:R-:W-:-:S04]  /*1dd0*/  PRMT R2, RZ, 0x654, R2 ;  /* 0x00000654ff027816 */ /* 0x000fc80000000002 */
[----:B-1----:R1:W-:Y:S01]  /*1de0*/  SYNCS.ARRIVE.TRANS64.RED.A1T0 RZ, [R2+URZ], RZ ;  /* 0x000000ff02ff79a7 */ /* 0x0023e200081004ff */
[----:B--2---:R-:W-:-:S13]  /*1df0*/  LOP3.LUT P2, RZ, R6, 0x1, RZ, 0xc0, !PT ;  /* 0x0000000106ff7812 */ /* 0x004fda000784c0ff */
[----:B------:R-:W-:Y:S01]  /*1e00*/  @P2 SHF.R.U32.HI R3, RZ, 0x10, R5 ;  /* 0x00000010ff032819 */ /* 0x000fe20000011605 */
[----:B------:R-:W-:Y:S01]  /*1e10*/  VOTEU.ANY UP0, P2 ;  /* 0x0000000000ff7886 */ /* 0x000fe20001000100 */
[----:B------:R-:W-:Y:S02]  /*1e20*/  @P2 MOV R13, R4 ;  /* 0x00000004000d2202 */ /* 0x000fe40000000f00 */
[----:B------:R-:W-:Y:S02]  /*1e30*/  @P2 R2UR.BROADCAST UR8, R3 ;  /* 0x00000000030822ca */ /* 0x000fe400008e0000 */
[----:B------:R-:W-:-:S11]  /*1e40*/  @P2 LOP3.LUT R11, R5, 0xffff, RZ, 0xc0, !PT ;  /* 0x0000ffff050b2812 */ /* 0x000fd600078ec0ff */
[----:B------:R-:W-:Y:S01]  /*1e50*/  @UP0 UMOV UR36, UR8 ;  /* 0x0000000800240c82 */ /* 0x000fe20008000000 */
[----:B-1----:R-:W-:Y:S05]  /*1e60*/  @!P0 BRA `(.L_x_33) ;  /* 0x0000000000b88947 */ /* 0x002fea0003800000 */
[----:B------:R-:W4:Y:S01]  /*1e70*/  LDC.64 R4, c[0x0][0xb18] ;  /* 0x0002c600ff047b82 */ /* 0x000f220000000a00 */
[----:B------:R-:W-:-:S07]  /*1e80*/  ISETP.NE.AND P3, PT, R26, 0x1, PT ;  /* 0x000000011a00780c */ /* 0x000fce0003f65270 */
[----:B------:R-:W1:Y:S08]  /*1e90*/  LDC.64 R6, c[0x0][0xb10] ;  /* 0x0002c400ff067b82 */ /* 0x000e700000000a00 */
[----:B------:R-:W2:Y:S08]  /*1ea0*/  LDC R16, c[0x0][0xb20] ;  /* 0x0002c800ff107b82 */ /* 0x000eb00000000800 */
[----:B------:R-:W3:Y:S01]  /*1eb0*/  LDC R18, c[0x0][0xb0c] ;  /* 0x0002c300ff127b82 */ /* 0x000ee20000000800 */
[----:B----4-:R-:W-:Y:S01]  /*1ec0*/  IMAD.HI.U32 R17, R0, R5, RZ ;  /* 0x0000000500117227 */ /* 0x010fe200078e00ff */
[----:B------:R-:W-:-:S03]  /*1ed0*/  ISETP.NE.AND P0, PT, R4, 0x1, PT ;  /* 0x000000010400780c */ /* 0x000fc60003f05270 */
[----:B------:R-:W-:-:S03]  /*1ee0*/  IMAD.HI.U32 R5, R11, R5, RZ ;  /* 0x000000050b057227 */ /* 0x000fc600078e00ff */
[----:B------:R-:W4:Y:S01]  /*1ef0*/  LDC.64 R2, c[0x0][0xb28] ;  /* 0x0002ca00ff027b82 */ /* 0x000f220000000a00 */
[----:B-1----:R-:W-:-:S04]  /*1f00*/  IMAD.HI.U32 R20, R9, R6, RZ ;  /* 0x0000000609147227 */ /* 0x002fc800078e00ff */
[----:B------:R-:W-:Y:S01]  /*1f10*/  IMAD.HI.U32 R22, R13, R6, RZ ;  /* 0x000000060d167227 */ /* 0x000fe200078e00ff */
[----:B------:R-:W-:Y:S02]  /*1f20*/  SHF.R.U32.HI R20, RZ, R7, R20 ;  /* 0x00000007ff147219 */ /* 0x000fe40000011614 */
[-C--:B--2---:R-:W-:Y:S02]  /*1f30*/  SHF.R.U32.HI R17, RZ, R16.reuse, R17 ;  /* 0x00000010ff117219 */ /* 0x084fe40000011611 */
[----:B------:R-:W-:Y:S02]  /*1f40*/  SHF.R.U32.HI R16, RZ, R16, R5 ;  /* 0x00000010ff107219 */ /* 0x000fe40000011605 */
[----:B------:R-:W-:Y:S02]  /*1f50*/  SEL R17, R0, R17, !P0 ;  /* 0x0000001100117207 */ /* 0x000fe40004000000 */
[----:B------:R-:W-:Y:S02]  /*1f60*/  SHF.R.U32.HI R22, RZ, R7, R22 ;  /* 0x00000007ff167219 */ /* 0x000fe40000011616 */
[----:B---3--:R-:W-:-:S02]  /*1f70*/  ISETP.NE.AND P1, PT, R18, 0x1, PT ;  /* 0x000000011200780c */ /* 0x008fc40003f25270 */
[----:B------:R-:W-:Y:S02]  /*1f80*/  SEL R5, R11, R16, !P0 ;  /* 0x000000100b057207 */ /* 0x000fe40004000000 */
[----:B------:R-:W-:Y:S02]  /*1f90*/  SEL R19, R9, R20, !P1 ;  /* 0x0000001409137207 */ /* 0x000fe40004800000 */
[----:B------:R-:W-:Y:S01]  /*1fa0*/  SEL R7, R13, R22, !P1 ;  /* 0x000000160d077207 */ /* 0x000fe20004800000 */
[----:B----4-:R-:W-:-:S04]  /*1fb0*/  IMAD.HI.U32 R20, R17, R2, RZ ;  /* 0x0000000211147227 */ /* 0x010fc800078e00ff */
[----:B------:R-:W-:Y:S01]  /*1fc0*/  IMAD.HI.U32 R6, R19, R2, RZ ;  /* 0x0000000213067227 */ /* 0x000fe200078e00ff */
[----:B------:R-:W-:-:S04]  /*1fd0*/  @P3 SHF.R.U32.HI R17, RZ, R3, R20 ;  /* 0x00000003ff113219 */ /* 0x000fc80000011614 */
        /* <DEDUP_REMOVED lines=8> */
[----:B------:R-:W-:-:S04]  /*2060*/  @!P0 IMAD.HI.U32 R16, R7, R2, RZ ;  /* 0x0000000207108227 */ /* 0x000fc800078e00ff */
[----:B------:R-:W-:Y:S01]  /*2070*/  IMAD.MOV R2, RZ, RZ, -R6 ;  /* 0x000000ffff027224 */ /* 0x000fe200078e0a06 */
[----:B------:R-:W-:-:S03]  /*2080*/  @!P0 SHF.R.U32.HI R16, RZ, R3, R16 ;  /* 0x00000003ff108219 */ /* 0x000fc60000011610 */
[----:B------:R-:W-:Y:S01]  /*2090*/  IMAD R2, R26, R2, R5 ;  /* 0x000000021a027224 */ /* 0x000fe200078e0205 */
[----:B------:R-:W-:Y:S02]  /*20a0*/  @!P0 SEL R3, R7, R16, !P3 ;  /* 0x0000001007038207 */ /* 0x000fe40005800000 */
[----:B------:R-:W-:-:S03]  /*20b0*/  IADD3 R16, PT, PT, -R5, RZ, RZ ;  /* 0x000000ff05107210 */ /* 0x000fc60007ffe1ff */
[--C-:B------:R-:W-:Y:S02]  /*20c0*/  @!P0 IMAD.IADD R6, R6, 0x1, -R3.reuse ;  /* 0x0000000106068824 */ /* 0x100fe400078e0a03 */
[----:B------:R-:W-:Y:S01]  /*20d0*/  @!P0 IMAD R3, R2, R19, R3 ;  /* 0x0000001302038224 */ /* 0x000fe200078e0203 */
[----:B------:R-:W-:Y:S01]  /*20e0*/  IADD3 R2, PT, PT, -R7, RZ, RZ ;  /* 0x000000ff07027210 */ /* 0x000fe20007ffe1ff */
[----:B------:R-:W-:Y:S02]  /*20f0*/  @!P0 IMAD R5, R26, R6, R7 ;  /* 0x000000061a058224 */ /* 0x000fe400078e0207 */
[----:B------:R-:W-:Y:S02]  /*2100*/  IMAD R11, R4, R16, R11 ;  /* 0x00000010040b7224 */ /* 0x000fe400078e020b */
[----:B------:R-:W-:Y:S02]  /*2110*/  @!P0 IMAD.MOV.U32 R7, RZ, RZ, R3 ;  /* 0x000000ffff078224 */ /* 0x000fe400078e0003 */
[----:B------:R-:W-:-:S02]  /*2120*/  IMAD R2, R18, R2, R13 ;  /* 0x0000000212027224 */ /* 0x000fc400078e020d */
[----:B------:R-:W-:Y:S02]  /*2130*/  IMAD R11, R5, R4, R11 ;  /* 0x00000004050b7224 */ /* 0x000fe400078e020b */
[----:B------:R-:W-:Y:S02]  /*2140*/  IMAD R13, R7, R18, R2 ;  /* 0x00000012070d7224 */ /* 0x000fe400078e0202 */
.L_x_33:
[----:B------:R-:W1:Y:S02]  /*2150*/  LDCU UR8, c[0x0][0xb30] ;  /* 0x00016600ff0877ac */ /* 0x000e640008000800 */
[----:B-1----:R-:W-:-:S09]  /*2160*/  UISETP.NE.AND UP0, UPT, UR8, 0x1, UPT ;  /* 0x000000010800788c */ /* 0x002fd2000bf05270 */
[----:B------:R-:W-:Y:S05]  /*2170*/  BRA.U UP0, `(.L_x_34) ;  /* 0x0000000100407547 */ /* 0x000fea000b800000 */
[----:B------:R-:W1:Y:S08]  /*2180*/  LDC.64 R4, c[0x0][0xb10] ;  /* 0x0002c400ff047b82 */ /* 0x000e700000000a00 */
[----:B------:R-:W2:Y:S08]  /*2190*/  LDC.64 R2, c[0x0][0xb18] ;  /* 0x0002c600ff027b82 */ /* 0x000eb00000000a00 */
[----:B------:R-:W3:Y:S08]  /*21a0*/  LDC R6, c[0x0][0xb20] ;  /* 0x0002c800ff067b82 */ /* 0x000ef00000000800 */
[----:B------:R-:W4:Y:S01]  /*21b0*/  LDC R16, c[0x0][0xb0c] ;  /* 0x0002c300ff107b82 */ /* 0x000f220000000800 */
[----:B-1----:R-:W-:-:S05]  /*21c0*/  IMAD.HI.U32 R4, R13, R4, RZ ;  /* 0x000000040d047227 */ /* 0x002fca00078e00ff */
[----:B------:R-:W-:Y:S01]  /*21d0*/  SHF.R.U32.HI R4, RZ, R5, R4 ;  /* 0x00000005ff047219 */ /* 0x000fe20000011604 */
[----:B--2---:R-:W-:Y:S01]  /*21e0*/  IMAD.HI.U32 R3, R11, R3, RZ ;  /* 0x000000030b037227 */ /* 0x004fe200078e00ff */
[----:B------:R-:W-:-:S04]  /*21f0*/  ISETP.NE.AND P0, PT, R2, 0x1, PT ;  /* 0x000000010200780c */ /* 0x000fc80003f05270 */
[----:B---3--:R-:W-:-:S04]  /*2200*/  SHF.R.U32.HI R6, RZ, R6, R3 ;  /* 0x00000006ff067219 */ /* 0x008fc80000011603 */
[----:B------:R-:W-:Y:S02]  /*2210*/  SEL R3, R11, R6, !P0 ;  /* 0x000000060b037207 */ /* 0x000fe40004000000 */
[----:B----4-:R-:W-:-:S04]  /*2220*/  ISETP.NE.AND P1, PT, R16, 0x1, PT ;  /* 0x000000011000780c */ /* 0x010fc80003f25270 */
[----:B------:R-:W-:-:S05]  /*2230*/  SEL R4, R13, R4, !P1 ;  /* 0x000000040d047207 */ /* 0x000fca0004800000 */
[----:B------:R-:W-:Y:S02]  /*2240*/  IMAD.IADD R5, R3, 0x1, -R4 ;  /* 0x0000000103057824 */ /* 0x000fe400078e0a04 */
[----:B------:R-:W-:Y:S02]  /*2250*/  IMAD.IADD R3, R4, 0x1, -R3 ;  /* 0x0000000104037824 */ /* 0x000fe400078e0a03 */
[----:B------:R-:W-:Y:S02]  /*2260*/  IMAD R13, R5, R16, R13 ;  /* 0x00000010050d7224 */ /* 0x000fe400078e020d */
[----:B------:R-:W-:-:S07]  /*2270*/  IMAD R11, R3, R2, R11 ;  /* 0x00000002030b7224 */ /* 0x000fce00078e020b */
.L_x_34:
[----:B------:R-:W-:Y:S01]  /*2280*/  VIADD R14, R14, 0x1 ;  /* 0x000000010e0e7836 */ /* 0x000fe20000000000 */
[----:B------:R-:W-:Y:S01]  /*2290*/  PLOP3.LUT P1, PT, PT, PT, PT, 0x80, 0x8 ;  /* 0x000000000008781c */ /* 0x000fe20003f2f070 */
[----:B------:R-:W-:Y:S02]  /*22a0*/  IMAD.IADD R21, R13, 0x1, R68 ;  /* 0x000000010d157824 */ /* 0x000fe400078e0244 */
[----:B------:R-:W-:Y:S01]  /*22b0*/  IMAD.IADD R20, R11, 0x1, R66 ;  /* 0x000000010b147824 */ /* 0x000fe200078e0242 */
[----:B------:R-:W-:-:S04]  /*22c0*/  ISETP.NE.AND P0, PT, R14, 0x2, PT ;  /* 0x000000020e00780c */ /* 0x000fc80003f05270 */
[----:B------:R-:W-:Y:S02]  /*22d0*/  SEL R3, RZ, 0x1, P0 ;  /* 0x00000001ff037807 */ /* 0x000fe40000000000 */
[----:B------:R-:W-:Y:S02]  /*22e0*/  SEL R14, R14, RZ, P0 ;  /* 0x000000ff0e0e7207 */ /* 0x000fe40000000000 */
[----:B------:R-:W-:Y:S01]  /*22f0*/  LOP3.LUT R12, R12, R3, RZ, 0x3c, !PT ;  /* 0x000000030c0c7212 */ /* 0x000fe200078e3cff */
[----:B------:R-:W-:Y:S06]  /*2300*/  @P2 BRA `(.L_x_35) ;  /* 0xfffffff000a02947 */ /* 0x000fec000383ffff */
[----:B------:R-:W-:Y:S01]  /*2310*/  UIADD3 UR4, UPT, UPT, UR4, 0x30, URZ ;  /* 0x0000003004047890 */ /* 0x000fe2000fffe0ff */
[----:B------:R-:W-:-:S03]  /*2320*/  SHF.L.U32 R3, R15, 0x1f, RZ ;  /* 0x0000001f0f037819 */ /* 0x000fc600000006ff */
[----:B------:R-:W-:-:S09]  /*2330*/  ULEA UR5, UR6, UR4, 0x3 ;  /* 0x0000000406057291 */ /* 0x000fd2000f8e18ff */
[----:B------:R-:W1:Y:S02]  /*2340*/  SYNCS.PHASECHK.TRANS64.TRYWAIT P0, [UR5], R3 ;  /* 0x00000003ff0075a7 */ /* 0x000e640008001105 */
[----:B-1----:R-:W-:Y:S05]  /*2350*/  @!P0 BRA `(.L_x_36) ;  /* 0x0000008c002c8947 */ /* 0x002fea0003800000 */
.L_x_174:
[----:B------:R-:W-:-:S04]  /*2360*/  UIADD3 UR6, UPT, UPT, UR6, 0x1, URZ ;  /* 0x0000000106067890 */ /* 0x000fc8000fffe0ff */
[----:B------:R-:W-:-:S04]  /*2370*/  UISETP.NE.AND UP0, UPT, UR6, 0x6, UPT ;  /* 0x000000060600788c */ /* 0x000fc8000bf05270 */
[----:B------:R-:W-:Y:S02]  /*2380*/  USEL UR7, URZ, 0x1, UP0 ;  /* 0x00000001ff077887 */ /* 0x000fe40008000000 */
[----:B------:R-:W-:-:S04]  /*2390*/  USEL UR6, UR6, URZ, UP0 ;  /* 0x000000ff06067287 */ /* 0x000fc80008000000 */
[----:B------:R-:W-:Y:S01]  /*23a0*/  ULEA UR5, UR6, UR4, 0x3 ;  /* 0x0000000406057291 */ /* 0x000fe2000f8e18ff */
[----:B------:R-:W-:-:S04]  /*23b0*/  LOP3.LUT R2, R15, UR7, RZ, 0x3c, !PT ;  /* 0x000000070f027c12 */ /* 0x000fc8000f8e3cff */
[----:B-1----:R-:W-:-:S04]  /*23c0*/  SHF.L.U32 R3, R2, 0x1f, RZ ;  /* 0x0000001f02037819 */ /* 0x002fc800000006ff */
[----:B------:R-:W1:Y:S02]  /*23d0*/  SYNCS.PHASECHK.TRANS64.TRYWAIT P0, [UR5], R3 ;  /* 0x00000003ff0075a7 */ /* 0x000e640008001105 */
[----:B-1----:R-:W-:Y:S05]  /*23e0*/  @!P0 BRA `(.L_x_37) ;  /* 0x0000008c00208947 */ /* 0x002fea0003800000 */
.L_x_176:
        /* <DEDUP_REMOVED lines=9> */
.L_x_178:
        /* <DEDUP_REMOVED lines=9> */
.L_x_180:
        /* <DEDUP_REMOVED lines=9> */
.L_x_182:
[----:B------:R-:W-:-:S04]  /*25a0*/  UIADD3 UR6, UPT, UPT, UR6, 0x1, URZ ;  /* 0x0000000106067890 */ /* 0x000fc8000fffe0ff */
[----:B------:R-:W-:-:S04]  /*25b0*/  UISETP.NE.AND UP0, UPT, UR6, 0x6, UPT ;  /* 0x000000060600788c */ /* 0x000fc8000bf05270 */
[----:B------:R-:W-:Y:S02]  /*25c0*/  USEL UR5, URZ, 0x1, UP0 ;  /* 0x00000001ff057887 */ /* 0x000fe40008000000 */
[----:B------:R-:W-:-:S04]  /*25d0*/  USEL UR6, UR6, URZ, UP0 ;  /* 0x000000ff06067287 */ /* 0x000fc80008000000 */
[----:B------:R-:W-:Y:S01]  /*25e0*/  ULEA UR6, UR6, UR4, 0x3 ;  /* 0x0000000406067291 */ /* 0x000fe2000f8e18ff */
[----:B-1----:R-:W-:-:S04]  /*25f0*/  LOP3.LUT R3, R2, UR5, RZ, 0x3c, !PT ;  /* 0x0000000502037c12 */ /* 0x002fc8000f8e3cff */
[----:B------:R-:W-:Y:S01]  /*2600*/  SHF.L.U32 R3, R3, 0x1f, RZ ;  /* 0x0000001f03037819 */ /* 0x000fe200000006ff */
[----:B----4-:R-:W-:-:S07]  /*2610*/  IMAD.U32 R0, RZ, RZ, UR6 ;  /* 0x00000006ff007e24 */ /* 0x010fce000f8e00ff */
.L_x_41:
[----:B-1----:R1:W2:Y:S02]  /*2620*/  SYNCS.PHASECHK.TRANS64.TRYWAIT P0, [R0+URZ], R3 ;  /* 0x00000003000075a7 */ /* 0x0022a400080011ff */
[----:B--2---:R-:W-:Y:S05]  /*2630*/  @!P0 NANOSLEEP.SYNCS 0x989680 ;  /* 0x009896800000895d */ /* 0x004fea0003900000 */
[----:B------:R-:W2:Y:S02]  /*2640*/  @!P0 SYNCS.PHASECHK.TRANS64 P0, [R0+URZ], R3 ;  /* 0x00000003000085a7 */ /* 0x000ea400080010ff */
[----:B--2---:R-:W-:Y:S05]  /*2650*/  @P0 EXIT ;  /* 0x000000000000094d */ /* 0x004fea0003800000 */
[----:B------:R-:W-:Y:S05]  /*2660*/  BRA `(.L_x_41) ;  /* 0xfffffffc00ec7947 */ /* 0x000fea000383ffff */
.L_x_17:
[----:B------:R-:W-:-:S04]  /*2670*/  UISETP.NE.AND UP1, UPT, UR37, URZ, UPT ;  /* 0x000000ff2500728c */ /* 0x000fc8000bf25270 */
[----:B------:R-:W-:-:S09]  /*2680*/  UISETP.NE.OR UP1, UPT, UR8, 0x1, UP1 ;  /* 0x000000010800788c */ /* 0x000fd20008f25670 */
[----:B------:R-:W-:Y:S05]  /*2690*/  BRA.U UP1, `(.L_x_42) ;  /* 0x0000000501487547 */ /* 0x000fea000b800000 */
[----:B------:R-:W-:Y:S01]  /*26a0*/  ISETP.NE.AND P2, PT, R2, RZ, PT ;  /* 0x000000ff0200720c */ /* 0x000fe20003f45270 */
[----:B------:R-:W-:Y:S01]  /*26b0*/  IMAD.MOV.U32 R12, RZ, RZ, 0x1 ;  /* 0x00000001ff0c7424 */ /* 0x000fe200078e00ff */
[----:B------:R-:W-:Y:S02]  /*26c0*/  CS2R R10, SRZ ;  /* 0x00000000000a7805 */ /* 0x000fe4000001ff00 */
[----:B------:R-:W-:Y:S01]  /*26d0*/  CS2R R8, SRZ ;  /* 0x0000000000087805 */ /* 0x000fe2000001ff00 */
[----:B------:R-:W-:Y:S01]  /*26e0*/  UMOV UR4, 0x400 ;  /* 0x0000040000047882 */ /* 0x000fe20000000000 */
[----:B------:R-:W-:Y:S01]  /*26f0*/  UMOV UR6, URZ ;  /* 0x000000ff00067c82 */ /* 0x000fe20008000000 */
[----:B------:R-:W-:-:S12]  /*2700*/  ULEA UR37, UR37, UR4, 0x18 ;  /* 0x0000000425257291 */ /* 0x000fd8000f8ec0ff */
.L_x_46:
[----:B------:R-:W-:Y:S02]  /*2710*/  LEA R0, R8, UR37, 0x3 ;  /* 0x0000002508007c11 */ /* 0x000fe4000f8e18ff */
[----:B------:R-:W-:-:S03]  /*2720*/  SHF.L.U32 R5, R9, 0x1f, RZ ;  /* 0x0000001f09057819 */ /* 0x000fc600000006ff */
[----:B------:R-:W-:Y:S01]  /*2730*/  VIADD R4, R0, 0x120 ;  /* 0x0000012000047836 */ /* 0x000fe20000000000 */
[----:B------:R-:W1:Y:S02]  /*2740*/  SYNCS.PHASECHK.TRANS64.TRYWAIT P0, [R0+URZ+0x110], R5 ;  /* 0x00011005000075a7 */ /* 0x000e6400080011ff */
[----:B-1----:R-:W-:Y:S05]  /*2750*/  @!P0 BRA `(.L_x_43) ;  /* 0x0000008800a48947 */ /* 0x002fea0003800000 */
.L_x_183:
[----:B------:R-:W-:Y:S01]  /*2760*/  ULEA UR5, UR6, UR37, 0x3 ;  /* 0x0000002506057291 */ /* 0x000fe2000f8e18ff */
[----:B------:R-:W-:Y:S02]  /*2770*/  PRMT R4, RZ, 0x654, R4 ;  /* 0x00000654ff047816 */ /* 0x000fe40000000004 */
[----:B-1----:R-:W-:Y:S01]  /*2780*/  SHF.L.U32 R5, R12, 0x1f, RZ ;  /* 0x0000001f0c057819 */ /* 0x002fe200000006ff */
[----:B------:R-:W-:Y:S01]  /*2790*/  UIADD3 UR4, UPT, UPT, UR5, 0xb0, URZ ;  /* 0x000000b005047890 */ /* 0x000fe2000fffe0ff */
[----:B------:R1:W-:Y:S05]  /*27a0*/  SYNCS.ARRIVE.TRANS64.RED.A1T0 RZ, [R4+URZ], RZ ;  /* 0x000000ff04ff79a7 */ /* 0x0003ea00081004ff */
[----:B------:R-:W-:Y:S01]  /*27b0*/  IMAD.U32 R7, RZ, RZ, UR4 ;  /* 0x00000004ff077e24 */ /* 0x000fe2000f8e00ff */
[----:B------:R-:W2:Y:S04]  /*27c0*/  SYNCS.PHASECHK.TRANS64.TRYWAIT P0, [UR5+0xc0], R5 ;  /* 0x0000c005ff0075a7 */ /* 0x000ea80008001105 */
[----:B------:R-:W-:Y:S01]  /*27d0*/  PRMT R6, R2, 0x654, R7 ;  /* 0x0000065402067816 */ /* 0x000fe20000000007 */
[----:B-1----:R-:W-:Y:S01]  /*27e0*/  @!P2 IMAD.MOV.U32 R4, RZ, RZ, 0x10 ;  /* 0x00000010ff04a424 */ /* 0x002fe200078e00ff */
[----:B--2---:R-:W-:Y:S06]  /*27f0*/  @!P0 BRA `(.L_x_44) ;  /* 0x0000008800908947 */ /* 0x004fec0003800000 */
.L_x_185:
[----:B------:R-:W-:Y:S01]  /*2800*/  ULEA UR4, UR6, UR37, 0x4 ;  /* 0x0000002506047291 */ /* 0x000fe2000f8e20ff */
[----:B------:R-:W-:Y:S01]  /*2810*/  SEL R3, R6, R3, !P2 ;  /* 0x0000000306037207 */ /* 0x000fe20005000000 */
[----:B------:R-:W-:Y:S01]  /*2820*/  UIADD3 UR5, UPT, UPT, UR5, 0xb0, URZ ;  /* 0x000000b005057890 */ /* 0x000fe2000fffe0ff */
[----:B-1----:R-:W-:Y:S01]  /*2830*/  LEA R0, R11, UR37, 0x3 ;  /* 0x000000250b007c11 */ /* 0x002fe2000f8e18ff */
[----:B------:R-:W-:Y:S01]  /*2840*/  UIADD3 UR4, UPT, UPT, UR4, 0x140, URZ ;  /* 0x0000014004047890 */ /* 0x000fe2000fffe0ff */
[----:B------:R-:W-:Y:S01]  /*2850*/  SHF.L.U32 R5, R10, 0x1f, RZ ;  /* 0x0000001f0a057819 */ /* 0x000fe200000006ff */
[----:B------:R1:W-:Y:S01]  /*2860*/  @!P2 SYNCS.ARRIVE.TRANS64.RED RZ, [R3+URZ], R4 ;  /* 0x0000000403ffa9a7 */ /* 0x0003e200080004ff */
[----:B------:R-:W-:Y:S01]  /*2870*/  UIADD3 UR6, UPT, UPT, UR6, 0x1, URZ ;  /* 0x0000000106067890 */ /* 0x000fe2000fffe0ff */
[----:B------:R-:W-:-:S03]  /*2880*/  VIADD R8, R8, 0x1 ;  /* 0x0000000108087836 */ /* 0x000fc60000000000 */
[----:B------:R-:W-:Y:S02]  /*2890*/  UISETP.NE.AND UP0, UPT, UR6, 0x2, UPT ;  /* 0x000000020600788c */ /* 0x000fe4000bf05270 */
[----:B------:R-:W-:Y:S06]  /*28a0*/  UGETNEXTWORKID.BROADCAST [UR4], [UR5] ;  /* 0x00000000040073ca */ /* 0x000fec0008000100 */
[----:B------:R-:W-:Y:S01]  /*28b0*/  USEL UR4, URZ, 0x1, UP0 ;  /* 0x00000001ff047887 */ /* 0x000fe20008000000 */
[----:B------:R-:W-:Y:S01]  /*28c0*/  ISETP.NE.AND P0, PT, R8, 0x2, PT ;  /* 0x000000020800780c */ /* 0x000fe20003f05270 */
[----:B------:R-:W-:Y:S01]  /*28d0*/  USEL UR6, UR6, URZ, UP0 ;  /* 0x000000ff06067287 */ /* 0x000fe20008000000 */
[----:B------:R-:W2:Y:S03]  /*28e0*/  SYNCS.PHASECHK.TRANS64.TRYWAIT P1, [R0+URZ+0xb0], R5 ;  /* 0x0000b005000075a7 */ /* 0x000ea600080211ff */
[----:B------:R-:W-:Y:S01]  /*28f0*/  LOP3.LUT R12, R12, UR4, RZ, 0x3c, !PT ;  /* 0x000000040c0c7c12 */ /* 0x000fe2000f8e3cff */
[----:B-12---:R-:W-:Y:S07]  /*2900*/  @!P1 BRA `(.L_x_45) ;  /* 0x0000008800649947 */ /* 0x006fee0003800000 */
.L_x_186:
[C---:B------:R-:W-:Y:S01]  /*2910*/  LEA R4, R11.reuse, UR37, 0x4 ;  /* 0x000000250b047c11 */ /* 0x040fe2000f8e20ff */
[----:B-1----:R-:W-:Y:S01]  /*2920*/  VIADD R0, R0, 0xc0 ;  /* 0x000000c000007836 */ /* 0x002fe20000000000 */
[----:B------:R-:W-:Y:S01]  /*2930*/  SEL R8, R8, RZ, P0 ;  /* 0x000000ff08087207 */ /* 0x000fe20000000000 */
[----:B------:R-:W-:-:S03]  /*2940*/  VIADD R11, R11, 0x1 ;  /* 0x000000010b0b7836 */ /* 0x000fc60000000000 */
[----:B------:R-:W1:Y:S01]  /*2950*/  LDS.128 R4, [R4+0x140] ;  /* 0x0001400004047984 */ /* 0x000e620000000c00 */
[----:B------:R-:W-:Y:S02]  /*2960*/  PRMT R0, RZ, 0x654, R0 ;  /* 0x00000654ff007816 */ /* 0x000fe40000000000 */
[C---:B------:R-:W-:Y:S01]  /*2970*/  ISETP.NE.AND P1, PT, R11.reuse, 0x2, PT ;  /* 0x000000020b00780c */ /* 0x040fe20003f25270 */
[----:B------:R-:W-:Y:S01]  /*2980*/  @!PT LDS RZ, [RZ] ;  /* 0x00000000fffff984 */ /* 0x000fe20000000800 */
[----:B------:R-:W-:Y:S01]  /*2990*/  @!PT LDS RZ, [RZ] ;  /* 0x00000000fffff984 */ /* 0x000fe20000000800 */
[----:B------:R-:W-:Y:S01]  /*29a0*/  @!PT LDS RZ, [RZ] ;  /* 0x00000000fffff984 */ /* 0x000fe20000000800 */
[----:B------:R-:W-:Y:S01]  /*29b0*/  @!PT LDS RZ, [RZ] ;  /* 0x00000000fffff984 */ /* 0x000fe20000000800 */
[----:B------:R2:W-:Y:S06]  /*29c0*/  MEMBAR.ALL.CTA ;  /* 0x0000000000007992 */ /* 0x0005ec0000008000 */
[----:B--2---:R-:W2:Y:S01]  /*29d0*/  FENCE.VIEW.ASYNC.S ;  /* 0x00000000000073c6 */ /* 0x004ea20000000000 */
[----:B------:R-:W-:Y:S01]  /*29e0*/  SEL R11, R11, RZ, P1 ;  /* 0x000000ff0b0b7207 */ /* 0x000fe20000800000 */
[----:B--2---:R2:W-:Y:S01]  /*29f0*/  SYNCS.ARRIVE.TRANS64.RED.A1T0 RZ, [R0+URZ], RZ ;  /* 0x000000ff00ff79a7 */ /* 0x0045e200081004ff */
[----:B-1----:R-:W-:-:S02]  /*2a00*/  LOP3.LUT P3, RZ, R6, 0x1, RZ, 0xc0, !PT ;  /* 0x0000000106ff7812 */ /* 0x002fc4000786c0ff */
[----:B------:R-:W-:-:S04]  /*2a10*/  SEL R5, RZ, 0x1, P1 ;  /* 0x00000001ff057807 */ /* 0x000fc80000800000 */
[----:B------:R-:W-:Y:S02]  /*2a20*/  LOP3.LUT R10, R10, R5, RZ, 0x3c, !PT ;  /* 0x000000050a0a7212 */ /* 0x000fe400078e3cff */
[----:B--2---:R-:W-:-:S04]  /*2a30*/  SEL R0, RZ, 0x1, P0 ;  /* 0x00000001ff007807 */ /* 0x004fc80000000000 */
[----:B------:R-:W-:Y:S01]  /*2a40*/  LOP3.LUT R9, R9, R0, RZ, 0x3c, !PT ;  /* 0x0000000009097212 */ /* 0x000fe200078e3cff */
[----:B------:R-:W-:Y:S06]  /*2a50*/  @P3 BRA `(.L_x_46) ;  /* 0xfffffffc002c3947 */ /* 0x000fec000383ffff */
[----:B------:R-:W-:Y:S01]  /*2a60*/  ULEA UR5, UR6, UR37, 0x3 ;  /* 0x0000002506057291 */ /* 0x000fe2000f8e18ff */
[----:B------:R-:W-:-:S08]  /*2a70*/  SHF.L.U32 R3, R12, 0x1f, RZ ;  /* 0x0000001f0c037819 */ /* 0x000fd000000006ff */
[----:B------:R-:W1:Y:S02]  /*2a80*/  SYNCS.PHASECHK.TRANS64 P0, [UR5+0xc0], R3 ;  /* 0x0000c003ff0075a7 */ /* 0x000e640008001005 */
[----:B-1----:R-:W-:Y:S05]  /*2a90*/  @P0 BRA `(.L_x_47) ;  /* 0x0000000000080947 */ /* 0x002fea0003800000 */
[----:B------:R-:W1:Y:S02]  /*2aa0*/  SYNCS.PHASECHK.TRANS64.TRYWAIT P0, [UR5+0xc0], R3 ;  /* 0x0000c003ff0075a7 */ /* 0x000e640008001105 */
[----:B-1----:R-:W-:Y:S05]  /*2ab0*/  @!P0 BRA `(.L_x_48) ;  /* 0x00000088000c8947 */ /* 0x002fea0003800000 */
.L_x_47:
[----:B------:R-:W-:-:S04]  /*2ac0*/  UIADD3 UR4, UPT, UPT, UR6, 0x1, URZ ;  /* 0x0000000106047890 */ /* 0x000fc8000fffe0ff */
[----:B------:R-:W-:-:S04]  /*2ad0*/  UISETP.NE.AND UP0, UPT, UR4, 0x2, UPT ;  /* 0x000000020400788c */ /* 0x000fc8000bf05270 */
[----:B------:R-:W-:Y:S02]  /*2ae0*/  USEL UR7, URZ, 0x1, UP0 ;  /* 0x00000001ff077887 */ /* 0x000fe40008000000 */
[----:B------:R-:W-:-:S04]  /*2af0*/  USEL UR4, UR4, URZ, UP0 ;  /* 0x000000ff04047287 */ /* 0x000fc80008000000 */
[----:B------:R-:W-:Y:S01]  /*2b00*/  ULEA UR4, UR4, UR37, 0x3 ;  /* 0x0000002504047291 */ /* 0x000fe2000f8e18ff */
[----:B-1----:R-:W-:-:S04]  /*2b10*/  LOP3.LUT R3, R12, UR7, RZ, 0x3c, !PT ;  /* 0x000000070c037c12 */ /* 0x002fc8000f8e3cff */
[----:B------:R-:W-:-:S04]  /*2b20*/  SHF.L.U32 R0, R3, 0x1f, RZ ;  /* 0x0000001f03007819 */ /* 0x000fc800000006ff */
[----:B------:R-:W1:Y:S02]  /*2b30*/  SYNCS.PHASECHK.TRANS64 P0, [UR4+0xc0], R0 ;  /* 0x0000c000ff0075a7 */ /* 0x000e640008001004 */
[----:B-1----:R-:W-:Y:S05]  /*2b40*/  @P0 EXIT ;  /* 0x000000000000094d */ /* 0x002fea0003800000 */
[----:B------:R-:W-:Y:S02]  /*2b50*/  SHF.L.U32 R3, R3, 0x1f, RZ ;  /* 0x0000001f03037819 */ /* 0x000fe400000006ff */
[----:B------:R-:W-:-:S07]  /*2b60*/  MOV R0, UR4 ;  /* 0x0000000400007c02 */ /* 0x000fce0008000f00 */
.L_x_49:
[----:B-1----:R1:W2:Y:S02]  /*2b70*/  SYNCS.PHASECHK.TRANS64.TRYWAIT P0, [R0+URZ+0xc0], R3 ;  /* 0x0000c003000075a7 */ /* 0x0022a400080011ff */
[----:B--2---:R-:W-:Y:S05]  /*2b80*/  @!P0 NANOSLEEP.SYNCS 0x989680 ;  /* 0x009896800000895d */ /* 0x004fea0003900000 */
[----:B------:R-:W2:Y:S02]  /*2b90*/  @!P0 SYNCS.PHASECHK.TRANS64 P0, [R0+URZ+0xc0], R3 ;  /* 0x0000c003000085a7 */ /* 0x000ea400080010ff */
[----:B--2---:R-:W-:Y:S05]  /*2ba0*/  @P0 EXIT ;  /* 0x000000000000094d */ /* 0x004fea0003800000 */
[----:B------:R-:W-:Y:S05]  /*2bb0*/  BRA `(.L_x_49) ;  /* 0xfffffffc00ec7947 */ /* 0x000fea000383ffff */
.L_x_42:
[----:B------:R-:W-:-:S09]  /*2bc0*/  UISETP.NE.AND UP1, UPT, UR8, URZ, UPT ;  /* 0x000000ff0800728c */ /* 0x000fd2000bf25270 */
[----:B------:R-:W-:Y:S05]  /*2bd0*/  BRA.U UP1, `(.L_x_50) ;  /* 0x0000000d01b47547 */ /* 0x000fea000b800000 */
[----:B------:R-:W-:Y:S01]  /*2be0*/  UMOV UR4, 0x40 ;  /* 0x0000004000047882 */ /* 0x000fe20000000000 */
[----:B------:R-:W-:Y:S01]  /*2bf0*/  NOP ;  /* 0x0000000000007918 */ /* 0x000fe20000000000 */
[----:B------:R-:W-:Y:S01]  /*2c00*/  ULEA UR4, UR37, UR4, 0x18 ;  /* 0x0000000425047291 */ /* 0x000fe2000f8ec0ff */
[----:B------:R-:W-:Y:S02]  /*2c10*/  UMOV UR5, 0x400 ;  /* 0x0000040000057882 */ /* 0x000fe40000000000 */
[----:B------:R-:W-:-:S06]  /*2c20*/  ULEA UR37, UR37, UR5, 0x18 ;  /* 0x0000000525257291 */ /* 0x000fcc000f8ec0ff */
[----:B------:R-:W1:Y:S02]  /*2c30*/  LDS.U8 R0, [UR4+0x1c] ;  /* 0x00001c04ff007984 */ /* 0x000e640008000000 */
[----:B-1----:R-:W-:-:S13]  /*2c40*/  ISETP.NE.AND P0, PT, R0, RZ, PT ;  /* 0x000000ff0000720c */ /* 0x002fda0003f05270 */
[----:B------:R-:W-:Y:S05]  /*2c50*/  @P0 BRA `(.L_x_51) ;  /* 0x0000000000580947 */ /* 0x000fea0003800000 */
[----:B------:R-:W-:-:S13]  /*2c60*/  ELECT P0, URZ, PT ;  /* 0x0000000000ff782f */ /* 0x000fda0003800000 */
[----:B------:R-:W-:Y:S05]  /*2c70*/  @!P0 BRA `(.L_x_52) ;  /* 0x0000000000608947 */ /* 0x000fea0003800000 */
[----:B------:R-:W-:Y:S01]  /*2c80*/  UMOV UR5, 0x10 ;  /* 0x0000001000057882 */ /* 0x000fe20000000000 */
[----:B------:R-:W-:Y:S01]  /*2c90*/  HFMA2 R0, -RZ, RZ, 0, 5.9604644775390625e-08 ;  /* 0x00000001ff007431 */ /* 0x000fe200000001ff */
[----:B------:R-:W-:-:S03]  /*2ca0*/  MOV R2, 0xffff ;  /* 0x0000ffff00027802 */ /* 0x000fc60000000f00 */
[----:B------:R-:W-:Y:S04]  /*2cb0*/  DEPBAR.LE SB1, 0x36 ;  /* 0x00009d800000791a */ /* 0x000fe80000000000 */
[----:B------:R-:W1:Y:S02]  /*2cc0*/  UTCATOMSWS.FIND_AND_SET.ALIGN UP0, UR5, UR5 ;  /* 0x00000005000575e3 */ /* 0x000e640008000800 */
[----:B-1----:R-:W-:Y:S01]  /*2cd0*/  MOV R3, UR5 ;  /* 0x0000000500037c02 */ /* 0x002fe20008000f00 */
[----:B------:R-:W-:Y:S06]  /*2ce0*/  BRA.U UP0, `(.L_x_53) ;  /* 0x0000000100187547 */ /* 0x000fec000b800000 */
.L_x_54:
[----:B------:R-:W-:Y:S05]  /*2cf0*/  NANOSLEEP 0x64 ;  /* 0x000000640000795d */ /* 0x000fea0003800000 */
[----:B------:R-:W-:-:S05]  /*2d00*/  UMOV UR5, 0x10 ;  /* 0x0000001000057882 */ /* 0x000fca0000000000 */
[----:B------:R-:W-:Y:S04]  /*2d10*/  DEPBAR.LE SB1, 0x36 ;  /* 0x00009d800000791a */ /* 0x000fe80000000000 */
[----:B------:R-:W1:Y:S02]  /*2d20*/  UTCATOMSWS.FIND_AND_SET.ALIGN UP0, UR5, UR5 ;  /* 0x00000005000575e3 */ /* 0x000e640008000800 */
[----:B-1----:R-:W-:Y:S01]  /*2d30*/  MOV R3, UR5 ;  /* 0x0000000500037c02 */ /* 0x002fe20008000f00 */
[----:B------:R-:W-:Y:S05]  /*2d40*/  BRA.U !UP0, `(.L_x_54) ;  /* 0xfffffffd08e87547 */ /* 0x000fea000b83ffff */
.L_x_53:
[-C--:B------:R-:W-:Y:S02]  /*2d50*/  SHF.L.U32 R2, R2, R3.reuse, RZ ;  /* 0x0000000302027219 */ /* 0x080fe400000006ff */
[----:B------:R-:W-:Y:S01]  /*2d60*/  SHF.L.U32 R0, R0, R3, RZ ;  /* 0x0000000300007219 */ /* 0x000fe200000006ff */
[----:B------:R-:W-:Y:S02]  /*2d70*/  IMAD.SHL.U32 R3, R3, 0x20, RZ ;  /* 0x0000002003037824 */ /* 0x000fe400078e00ff */
[----:B------:R1:W-:Y:S04]  /*2d80*/  ATOMS.OR RZ, [UR4+0x14], R2 ;  /* 0x00001402ffff798c */ /* 0x0003e8000b000004 */
[----:B------:R1:W-:Y:S04]  /*2d90*/  ATOMS.OR RZ, [UR4+0x18], R0 ;  /* 0x00001800ffff798c */ /* 0x0003e8000b000004 */
[----:B------:R1:W-:Y:S01]  /*2da0*/  STS [UR37+0x160], R3 ;  /* 0x00016003ff007988 */ /* 0x0003e20008000825 */
[----:B------:R-:W-:Y:S05]  /*2db0*/  BRA `(.L_x_52) ;  /* 0x0000000000107947 */ /* 0x000fea0003800000 */
.L_x_51:
[----:B------:R-:W-:Y:S02]  /*2dc0*/  MOV R0, 0xffffffff ;  /* 0xffffffff00007802 */ /* 0x000fe40000000f00 */
[----:B------:R-:W-:-:S03]  /*2dd0*/  MOV R2, 0x2e00 ;  /* 0x00002e0000027802 */ /* 0x000fc60000000f00 */
[----:B------:R1:W-:Y:S04]  /*2de0*/  STS [UR37+0x160], R0 ;  /* 0x00016000ff007988 */ /* 0x0003e80008000825 */
[----:B-1-3-5:R-:W-:Y:S05]  /*2df0*/  CALL.REL.NOINC `($__internal_1_$__cuda_sm10x_tcgen05_guardrail_trap_phase_invalid_during_alloc) ;  /* 0x0000009000047944 */ /* 0x02afea0003c00000 */
.L_x_52:
[----:B------:R-:W-:Y:S05]  /*2e00*/  WARPSYNC.ALL ;  /* 0x0000000000007948 */ /* 0x000fea0003800000 */
[----:B------:R-:W2:Y:S01]  /*2e10*/  S2UR UR5, SR_CgaCtaId ;  /* 0x00000000000579c3 */ /* 0x000ea20000008800 */
[----:B------:R-:W-:Y:S01]  /*2e20*/  UMOV UR4, 0x400 ;  /* 0x0000040000047882 */ /* 0x000fe20000000000 */
[----:B------:R-:W-:-:S06]  /*2e30*/  NOP ;  /* 0x0000000000007918 */ /* 0x000fcc0000000000 */
[----:B------:R-:W-:Y:S06]  /*2e40*/  BAR.ARV 0x6, 0xa0 ;  /* 0x0182800000007b1d */ /* 0x000fec0000002000 */
[----:B------:R-:W4:Y:S01]  /*2e50*/  LDCU UR7, c[0x0][0x38c] ;  /* 0x00007180ff0777ac */ /* 0x000f220008000800 */
[----:B------:R-:W-:Y:S01]  /*2e60*/  IMAD.MOV.U32 R11, RZ, RZ, 0x1 ;  /* 0x00000001ff0b7424 */ /* 0x000fe200078e00ff */
[----:B------:R-:W-:Y:S01]  /*2e70*/  CS2R R8, SRZ ;  /* 0x0000000000087805 */ /* 0x000fe2000001ff00 */
[----:B------:R-:W-:Y:S01]  /*2e80*/  IMAD.MOV.U32 R10, RZ, RZ, RZ ;  /* 0x000000ffff0a7224 */ /* 0x000fe200078e00ff */
[----:B------:R-:W3:Y:S01]  /*2e90*/  LDCU UR6, c[0x0][0x38c] ;  /* 0x00007180ff0677ac */ /* 0x000ee20008000800 */
[----:B------:R-:W-:Y:S01]  /*2ea0*/  UMOV UR15, URZ ;  /* 0x000000ff000f7c82 */ /* 0x000fe20008000000 */
[----:B------:R-:W-:Y:S01]  /*2eb0*/  UMOV UR14, URZ ;  /* 0x000000ff000e7c82 */ /* 0x000fe20008000000 */
[----:B--2---:R-:W-:Y:S01]  /*2ec0*/  ULEA UR5, UR5, UR4, 0x18 ;  /* 0x0000000405057291 */ /* 0x004fe2000f8ec0ff */
[----:B------:R-:W-:Y:S01]  /*2ed0*/  UMOV UR24, 0x0 ;  /* 0x0000000000187882 */ /* 0x000fe20000000000 */
[----:B------:R-:W-:-:S02]  /*2ee0*/  UMOV UR25, 0x8200910 ;  /* 0x0820091000197882 */ /* 0x000fc40000000000 */
[----:B------:R-:W-:Y:S02]  /*2ef0*/  UIADD3 UR10, UPT, UPT, UR5, 0x8400, URZ ;  /* 0x00008400050a7890 */ /* 0x000fe4000fffe0ff */
[----:B------:R-:W-:Y:S02]  /*2f00*/  UIADD3 UR11, UPT, UPT, UR5, 0x20400, URZ ;  /* 0x00020400050b7890 */ /* 0x000fe4000fffe0ff */
[----:B----4-:R-:W-:Y:S01]  /*2f10*/  UIADD3 UR7, UPT, UPT, UR7, 0x1f, URZ ;  /* 0x0000001f07077890 */ /* 0x010fe2000fffe0ff */
[----:B-1----:R-:W1:Y:S01]  /*2f20*/  LDS R0, [UR5+0x160] ;  /* 0x00016005ff007984 */ /* 0x002e620008000800 */
[----:B------:R-:W-:Y:S02]  /*2f30*/  USHF.R.U32.HI UR10, URZ, 0x4, UR10 ;  /* 0x00000004ff0a7899 */ /* 0x000fe4000801160a */
[----:B------:R-:W-:Y:S02]  /*2f40*/  USHF.R.S32.HI UR4, URZ, 0x1f, UR7 ;  /* 0x0000001fff047899 */ /* 0x000fe40008011407 */
[----:B------:R-:W-:-:S02]  /*2f50*/  USHF.R.U32.HI UR11, URZ, 0x4, UR11 ;  /* 0x00000004ff0b7899 */ /* 0x000fc4000801160b */
[----:B------:R-:W-:Y:S02]  /*2f60*/  ULEA.HI UR4, UR4, UR7, URZ, 0x5 ;  /* 0x0000000704047291 */ /* 0x000fe4000f8f28ff */
[----:B------:R-:W-:Y:S02]  /*2f70*/  ULOP3.LUT UR10, UR10, 0x3fff, URZ, 0xc0, !UPT ;  /* 0x00003fff0a0a7892 */ /* 0x000fe4000f8ec0ff */
[----:B------:R-:W-:Y:S02]  /*2f80*/  USHF.R.S32.HI UR4, URZ, 0x5, UR4 ;  /* 0x00000005ff047899 */ /* 0x000fe40008011404 */
[----:B------:R-:W-:Y:S02]  /*2f90*/  ULOP3.LUT UR11, UR11, 0x3fff, URZ, 0xc0, !UPT ;  /* 0x00003fff0b0b7892 */ /* 0x000fe4000f8ec0ff */
[----:B------:R-:W-:Y:S01]  /*2fa0*/  UISETP.LT.AND UP0, UPT, UR4, 0x1, UPT ;  /* 0x000000010400788c */ /* 0x000fe2000bf01270 */
[----:B------:R-:W-:Y:S01]  /*2fb0*/  UMOV UR22, 0x0 ;  /* 0x0000000000167882 */ /* 0x000fe20000000000 */
[----:B------:R-:W-:-:S02]  /*2fc0*/  UMOV UR23, 0x8200910 ;  /* 0x0820091000177882 */ /* 0x000fc40000000000 */
[----:B------:R-:W-:Y:S02]  /*2fd0*/  USEL UR9, UR4, 0x1, !UP0 ;  /* 0x0000000104097887 */ /* 0x000fe4000c000000 */
[----:B------:R-:W-:Y:S02]  /*2fe0*/  ULOP3.LUT UR10, UR10, 0x10000, URZ, 0xfc, !UPT ;  /* 0x000100000a0a7892 */ /* 0x000fe4000f8efcff */
[----:B------:R-:W-:Y:S02]  /*2ff0*/  ULOP3.LUT UR11, UR11, 0x10000, URZ, 0xfc, !UPT ;  /* 0x000100000b0b7892 */ /* 0x000fe4000f8efcff */
[----:B------:R-:W-:Y:S02]  /*3000*/  UIADD3 UR9, UPT, UPT, -UR9, URZ, URZ ;  /* 0x000000ff09097290 */ /* 0x000fe4000fffe1ff */
[----:B---3--:R-:W-:Y:S01]  /*3010*/  UISETP.GE.AND UP3, UPT, UR6, 0x1, UPT ;  /* 0x000000010600788c */ /* 0x008fe2000bf66270 */
[----:B------:R-:W-:Y:S01]  /*3020*/  UMOV UR20, 0x0 ;  /* 0x0000000000147882 */ /* 0x000fe20000000000 */
[----:B------:R-:W-:Y:S01]  /*3030*/  UMOV UR21, 0x8200910 ;  /* 0x0820091000157882 */ /* 0x000fe20000000000 */
[----:B------:R-:W-:Y:S01]  /*3040*/  UMOV UR18, 0x0 ;  /* 0x0000000000127882 */ /* 0x000fe20000000000 */
[----:B------:R-:W-:Y:S01]  /*3050*/  UMOV UR19, 0x8200910 ;  /* 0x0820091000137882 */ /* 0x000fe20000000000 */
[----:B-1----:R-:W-:-:S15]  /*3060*/  R2UR UR16, R0 ;  /* 0x00000000001072ca */ /* 0x002fde00000e0000 */
.L_x_61:
[----:B------:R-:W-:Y:S02]  /*3070*/  LEA R0, R10, UR5, 0x3 ;  /* 0x000000050a007c11 */ /* 0x000fe4000f8e18ff */
[----:B------:R-:W-:Y:S02]  /*3080*/  SHF.L.U32 R5, R9, 0x1f, RZ ;  /* 0x0000001f09057819 */ /* 0x000fe400000006ff */
[----:B------:R-:W-:Y:S01]  /*3090*/  PLOP3.LUT P0, PT, PT, PT, UP3, 0x80, 0x8 ;  /* 0x000000000008781c */ /* 0x000fe20003f0f038 */
[----:B------:R-:W-:Y:S01]  /*30a0*/  VIADD R3, R0, 0xc0 ;  /* 0x000000c000037836 */ /* 0x000fe20000000000 */
[----:B-1----:R-:W1:Y:S02]  /*30b0*/  SYNCS.PHASECHK.TRANS64.TRYWAIT P1, [R0+URZ+0xb0], R5 ;  /* 0x0000b005000075a7 */ /* 0x002e6400080211ff */
[----:B-1-3--:R-:W-:Y:S09]  /*30c0*/  @!P1 BRA `(.L_x_55) ;  /* 0x0000008000a09947 */ /* 0x00aff20003800000 */
.L_x_188:
[----:B------:R-:W-:Y:S01]  /*30d0*/  LEA R4, R10, UR5, 0x4 ;  /* 0x000000050a047c11 */ /* 0x000fe2000f8e20ff */
[----:B------:R-:W-:Y:S01]  /*30e0*/  @UP3 ULEA UR6, UR14, UR5, 0x3 ;  /* 0x000000050e063291 */ /* 0x000fe2000f8e18ff */
[----:B------:R-:W-:Y:S01]  /*30f0*/  PLOP3.LUT P2, PT, PT, PT, PT, 0x80, 0x8 ;  /* 0x000000000008781c */ /* 0x000fe20003f4f070 */
[----:B------:R-:W-:Y:S01]  /*3100*/  ULEA UR7, UR15, UR5, 0x3 ;  /* 0x000000050f077291 */ /* 0x000fe2000f8e18ff */
[----:B------:R-:W-:Y:S01]  /*3110*/  PRMT R3, RZ, 0x654, R3 ;  /* 0x00000654ff037816 */ /* 0x000fe20000000003 */
[----:B------:R-:W-:Y:S01]  /*3120*/  ULEA UR8, UR15, UR16, 0x7 ;  /* 0x000000100f087291 */ /* 0x000fe2000f8e38ff */
[----:B-1----:R-:W1:Y:S01]  /*3130*/  LDS.128 R4, [R4+0x140] ;  /* 0x0001400004047984 */ /* 0x002e620000000c00 */
[----:B------:R-:W-:Y:S02]  /*3140*/  @P0 SHF.L.U32 R2, R8, 0x1f, RZ ;  /* 0x0000001f08020819 */ /* 0x000fe400000006ff */
[----:B------:R-:W-:Y:S01]  /*3150*/  SHF.L.U32 R0, R11, 0x1f, RZ ;  /* 0x0000001f0b007819 */ /* 0x000fe200000006ff */
[----:B------:R-:W-:Y:S01]  /*3160*/  @!PT LDS RZ, [RZ] ;  /* 0x00000000fffff984 */ /* 0x000fe20000000800 */
[----:B------:R-:W-:Y:S01]  /*3170*/  @!PT LDS RZ, [RZ] ;  /* 0x00000000fffff984 */ /* 0x000fe20000000800 */
[----:B------:R-:W-:Y:S01]  /*3180*/  @!PT LDS RZ, [RZ] ;  /* 0x00000000fffff984 */ /* 0x000fe20000000800 */
[----:B------:R-:W-:Y:S01]  /*3190*/  @!PT LDS RZ, [RZ] ;  /* 0x00000000fffff984 */ /* 0x000fe20000000800 */
[----:B------:R2:W-:Y:S06]  /*31a0*/  MEMBAR.ALL.CTA ;  /* 0x0000000000007992 */ /* 0x0005ec0000008000 */
[----:B--2---:R-:W2:Y:S02]  /*31b0*/  FENCE.VIEW.ASYNC.S ;  /* 0x00000000000073c6 */ /* 0x004ea40000000000 */
[----:B--2---:R2:W-:Y:S01]  /*31c0*/  SYNCS.ARRIVE.TRANS64.RED.A1T0 RZ, [R3+URZ], RZ ;  /* 0x000000ff03ff79a7 */ /* 0x0045e200081004ff */
[----:B------:R2:W3:Y:S01]  /*31d0*/  @P0 SYNCS.PHASECHK.TRANS64.TRYWAIT P2, [UR6], R2 ;  /* 0x00000002ff0005a7 */ /* 0x0004e20008041106 */
[----:B-1----:R-:W-:Y:S01]  /*31e0*/  LOP3.LUT P1, RZ, R6, 0x1, RZ, 0xc0, !PT ;  /* 0x0000000106ff7812 */ /* 0x002fe2000782c0ff */
[----:B------:R-:W1:Y:S02]  /*31f0*/  SYNCS.PHASECHK.TRANS64.TRYWAIT P0, [UR7+0xf0], R0 ;  /* 0x0000f000ff0075a7 */ /* 0x000e640008001107 */
[----:B-123--:R-:W-:Y:S10]  /*3200*/  @!P0 BRA `(.L_x_56) ;  /* 0x0000008000648947 */ /* 0x00eff40003800000 */
.L_x_190:
[----:B------:R-:W-:Y:S01]  /*3210*/  IADD3 R10, PT, PT, R10, 0x1, RZ ;  /* 0x000000010a0a7810 */ /* 0x000fe20007ffe0ff */
[----:B------:R-:W-:Y:S06]  /*3220*/  BRA.U !UP3, `(.L_x_57) ;  /* 0x000000010bc07547 */ /* 0x000fec000b800000 */
[----:B------:R-:W-:Y:S01]  /*3230*/  UPLOP3.LUT UP4, UPT, UPT, UPT, UPT, 0x40, 0x4 ;  /* 0x000000000004789c */ /* 0x000fe20003f8e870 */
[----:B------:R-:W-:Y:S01]  /*3240*/  UMOV UR13, UR9 ;  /* 0x00000009000d7c82 */ /* 0x000fe20008000000 */
[----:B------:R-:W-:Y:S01]  /*3250*/  UMOV UR12, UR4 ;  /* 0x00000004000c7c82 */ /* 0x000fe20008000000 */
[----:B------:R-:W-:-:S08]  /*3260*/  UMOV UR17, UR14 ;  /* 0x0000000e00117c82 */ /* 0x000fd00008000000 */
.L_x_60:
[----:B------:R-:W-:Y:S02]  /*3270*/  UIADD3 UR13, UPT, UPT, UR13, 0x1, URZ ;  /* 0x000000010d0d7890 */ /* 0x000fe4000fffe0ff */
[----:B--2---:R-:W-:Y:S02]  /*3280*/  ULEA UR6, UR17, UR5, 0x3 ;  /* 0x0000000511067291 */ /* 0x004fe4000f8e18ff */
[----:B------:R-:W-:Y:S01]  /*3290*/  UISETP.NE.AND UP0, UPT, UR13, URZ, UPT ;  /* 0x000000ff0d00728c */ /* 0x000fe2000bf05270 */
[----:B---3--:R-:W-:Y:S10]  /*32a0*/  @P2 BRA `(.L_x_58) ;  /* 0x00000000000c2947 */ /* 0x008ff40003800000 */
[----:B-1----:R-:W-:Y:S04]  /*32b0*/  SHF.L.U32 R3, R8, 0x1f, RZ ;  /* 0x0000001f08037819 */ /* 0x002fe800000006ff */
[----:B------:R-:W1:Y:S02]  /*32c0*/  SYNCS.PHASECHK.TRANS64.TRYWAIT P0, [UR6], R3 ;  /* 0x00000003ff0075a7 */ /* 0x000e640008001106 */
[----:B-1----:R-:W-:Y:S05]  /*32d0*/  @!P0 BRA `(.L_x_59) ;  /* 0x0000008000488947 */ /* 0x002fea0003800000 */
.L_x_58:
[----:B------:R-:W-:Y:S01]  /*32e0*/  UISETP.NE.AND UP1, UPT, UR12, 0x1, UPT ;  /* 0x000000010c00788c */ /* 0x000fe2000bf25270 */
[----:B------:R-:W-:Y:S01]  /*32f0*/  PLOP3.LUT P2, PT, PT, PT, PT, 0x80, 0x8 ;  /* 0x000000000008781c */ /* 0x000fe20003f4f070 */
[----:B------:R-:W-:Y:S02]  /*3300*/  UIADD3 UR14, UPT, UPT, UR17, 0x1, URZ ;  /* 0x00000001110e7890 */ /* 0x000fe4000fffe0ff */
[----:B------:R-:W-:Y:S02]  /*3310*/  ULEA UR28, UR17, UR11, 0xa ;  /* 0x0000000b111c7291 */ /* 0x000fe4000f8e50ff */
[----:B------:R-:W-:Y:S01]  /*3320*/  UISETP.NE.AND UP2, UPT, UR14, 0x6, UPT ;  /* 0x000000060e00788c */ /* 0x000fe2000bf45270 */
[----:B------:R-:W-:Y:S01]  /*3330*/  PLOP3.LUT P0, PT, PT, PT, UP1, 0x80, 0x8 ;  /* 0x000000000008781c */ /* 0x000fe20003f0f018 */
[----:B------:R-:W-:Y:S02]  /*3340*/  UIADD3 UR40, UPT, UPT, UR28, 0x2, URZ ;  /* 0x000000021c287890 */ /* 0x000fe4000fffe0ff */
[----:B------:R-:W-:Y:S02]  /*3350*/  USEL UR27, URZ, 0x1, UP2 ;  /* 0x00000001ff1b7887 */ /* 0x000fe40009000000 */
[----:B------:R-:W-:Y:S02]  /*3360*/  USEL UR14, UR14, URZ, UP2 ;  /* 0x000000ff0e0e7287 */ /* 0x000fe40009000000 */
[----:B------:R-:W-:Y:S02]  /*3370*/  UIADD3 UR36, UPT, UPT, UR28, 0x4, URZ ;  /* 0x000000041c247890 */ /* 0x000fe4000fffe0ff */
[----:B------:R-:W-:Y:S01]  /*3380*/  @UP1 ULEA UR26, UR14, UR5, 0x3 ;  /* 0x000000050e1a1291 */ /* 0x000fe2000f8e18ff */
[----:B------:R-:W-:Y:S01]  /*3390*/  LOP3.LUT R8, R8, UR27, RZ, 0x3c, !PT ;  /* 0x0000001b08087c12 */ /* 0x000fe2000f8e3cff */
[----:B------:R-:W-:Y:S02]  /*33a0*/  UIADD3 UR32, UPT, UPT, UR28, 0x6, URZ ;  /* 0x000000061c207890 */ /* 0x000fe4000fffe0ff */
[----:B------:R-:W-:Y:S01]  /*33b0*/  UIADD3 UR6, UPT, UPT, UR6, 0x30, URZ ;  /* 0x0000003006067890 */ /* 0x000fe2000fffe0ff */
[----:B-1----:R-:W-:Y:S01]  /*33c0*/  @P0 SHF.L.U32 R0, R8, 0x1f, RZ ;  /* 0x0000001f08000819 */ /* 0x002fe200000006ff */
[----:B------:R-:W-:Y:S01]  /*33d0*/  UIADD3 UR12, UPT, UPT, UR12, -0x1, URZ ;  /* 0xffffffff0c0c7890 */ /* 0x000fe2000fffe0ff */
[----:B------:R-:W-:Y:S02]  /*33e0*/  UMOV UR29, 0x40004040 ;  /* 0x40004040001d7882 */ /* 0x000fe40000000000 */
[----:B------:R2:W3:Y:S01]  /*33f0*/  @P0 SYNCS.PHASECHK.TRANS64.TRYWAIT P2, [UR26], R0 ;  /* 0x00000000ff0005a7 */ /* 0x0004e2000804111a */
[----:B------:R-:W-:Y:S01]  /*3400*/  ULEA UR26, UR17, UR10, 0xa ;  /* 0x0000000a111a7291 */ /* 0x000fe2000f8e50ff */
[----:B------:R-:W-:Y:S01]  /*3410*/  UMOV UR27, 0x40004040 ;  /* 0x40004040001b7882 */ /* 0x000fe20000000000 */
[----:B------:R-:W-:Y:S02]  /*3420*/  UMOV UR41, 0x40004040 ;  /* 0x4000404000297882 */ /* 0x000fe40000000000 */
[----:B------:R-:W-:Y:S02]  /*3430*/  UIADD3 UR38, UPT, UPT, UR26, 0x2, URZ ;  /* 0x000000021a267890 */ /* 0x000fe4000fffe0ff */
[----:B------:R-:W-:Y:S02]  /*3440*/  UIADD3 UR34, UPT, UPT, UR26, 0x4, URZ ;  /* 0x000000041a227890 */ /* 0x000fe4000fffe0ff */
[----:B------:R-:W-:Y:S01]  /*3450*/  UIADD3 UR30, UPT, UPT, UR26, 0x6, URZ ;  /* 0x000000061a1e7890 */ /* 0x000fe2000fffe0ff */
[----:B------:R2:W-:Y:S01]  /*3460*/  UTCHMMA gdesc[UR26], gdesc[UR28], tmem[UR8], tmem[UR24], idesc[UR25], UP4 ;  /* 0x00ff181c1a0075ea */ /* 0x0005e2000a000008 */
[----:B------:R-:W-:Y:S01]  /*3470*/  UPLOP3.LUT UP4, UPT, UPT, UPT, UPT, 0x80, 0x8 ;  /* 0x000000000008789c */ /* 0x000fe20003f8f070 */
[----:B------:R-:W-:Y:S01]  /*3480*/  UMOV UR39, 0x40004040 ;  /* 0x4000404000277882 */ /* 0x000fe20000000000 */
[----:B------:R-:W-:Y:S01]  /*3490*/  UMOV UR37, 0x40004040 ;  /* 0x4000404000257882 */ /* 0x000fe20000000000 */
[----:B------:R2:W-:Y:S01]  /*34a0*/  UTCHMMA gdesc[UR38], gdesc[UR40], tmem[UR8], tmem[UR22], idesc[UR23], UPT ;  /* 0x00ff1628260075ea */ /* 0x0005e2000b800008 */
[----:B------:R-:W-:Y:S01]  /*34b0*/  UMOV UR35, 0x40004040 ;  /* 0x4000404000237882 */ /* 0x000fe20000000000 */
[----:B------:R-:W-:Y:S01]  /*34c0*/  UMOV UR33, 0x40004040 ;  /* 0x4000404000217882 */ /* 0x000fe20000000000 */
[----:B------:R-:W-:Y:S01]  /*34d0*/  UMOV UR31, 0x40004040 ;  /* 0x40004040001f7882 */ /* 0x000fe20000000000 */
[----:B------:R2:W-:Y:S01]  /*34e0*/  UTCHMMA gdesc[UR34], gdesc[UR36], tmem[UR8], tmem[UR20], idesc[UR21], UPT ;  /* 0x00ff1424220075ea */ /* 0x0005e2000b800008 */
[----:B------:R2:W-:Y:S01]  /*34f0*/  UTCHMMA gdesc[UR30], gdesc[UR32], tmem[UR8], tmem[UR18], idesc[UR19], UPT ;  /* 0x00ff12201e0075ea */ /* 0x0005e2000b800008 */
[----:B------:R2:W-:Y:S01]  /*3500*/  UTCBAR [UR6], URZ ;  /* 0x000000ff060073e9 */ /* 0x0005e200080000ff */
[----:B------:R-:W-:Y:S01]  /*3510*/  UMOV UR17, UR14 ;  /* 0x0000000e00117c82 */ /* 0x000fe20008000000 */
[----:B------:R-:W-:Y:S05]  /*3520*/  BRA.U UP0, `(.L_x_60) ;  /* 0xfffffffd00507547 */ /* 0x000fea000b83ffff */
.L_x_57:
[----:B------:R-:W-:Y:S01]  /*3530*/  UIADD3 UR15, UPT, UPT, UR15, 0x1, URZ ;  /* 0x000000010f0f7890 */ /* 0x000fe2000fffe0ff */
[C---:B------:R-:W-:Y:S01]  /*3540*/  ISETP.NE.AND P0, PT, R10.reuse, 0x2, PT ;  /* 0x000000020a00780c */ /* 0x040fe20003f05270 */
[----:B------:R-:W-:Y:S02]  /*3550*/  UIADD3 UR7, UPT, UPT, UR7, 0xd0, URZ ;  /* 0x000000d007077890 */ /* 0x000fe4000fffe0ff */
[----:B------:R-:W-:Y:S01]  /*3560*/  UISETP.NE.AND UP0, UPT, UR15, 0x4, UPT ;  /* 0x000000040f00788c */ /* 0x000fe2000bf05270 */
[----:B-12---:R-:W-:Y:S02]  /*3570*/  SEL R0, RZ, 0x1, P0 ;  /* 0x00000001ff007807 */ /* 0x006fe40000000000 */
[----:B------:R-:W-:Y:S01]  /*3580*/  SEL R10, R10, RZ, P0 ;  /* 0x000000ff0a0a7207 */ /* 0x000fe20000000000 */
[----:B------:R-:W-:Y:S01]  /*3590*/  USEL UR6, URZ, 0x1, UP0 ;  /* 0x00000001ff067887 */ /* 0x000fe20008000000 */
[----:B------:R-:W-:Y:S01]  /*35a0*/  LOP3.LUT R9, R9, R0, RZ, 0x3c, !PT ;  /* 0x0000000009097212 */ /* 0x000fe200078e3cff */
[----:B------:R-:W-:Y:S01]  /*35b0*/  USEL UR15, UR15, URZ, UP0 ;  /* 0x000000ff0f0f7287 */ /* 0x000fe20008000000 */
[----:B------:R1:W-:Y:S03]  /*35c0*/  UTCBAR [UR7], URZ ;  /* 0x000000ff070073e9 */ /* 0x0003e600080000ff */
[----:B------:R-:W-:Y:S01]  /*35d0*/  LOP3.LUT R11, R11, UR6, RZ, 0x3c, !PT ;  /* 0x000000060b0b7c12 */ /* 0x000fe2000f8e3cff */
[----:B------:R-:W-:Y:S07]  /*35e0*/  @P1 BRA `(.L_x_61) ;  /* 0xfffffff800a01947 */ /* 0x000fee000383ffff */
[----:B------:R-:W2:Y:S01]  /*35f0*/  S2UR UR4, SR_CgaCtaId ;  /* 0x00000000000479c3 */ /* 0x000ea20000008800 */
[----:B------:R-:W-:Y:S01]  /*3600*/  ELECT P0, URZ, PT ;  /* 0x0000000000ff782f */ /* 0x000fe20003800000 */
[----:B------:R-:W-:Y:S01]  /*3610*/  IMAD.MOV.U32 R0, RZ, RZ, 0x1 ;  /* 0x00000001ff007424 */ /* 0x000fe200078e00ff */
[----:B------:R-:W-:Y:S01]  /*3620*/  UIADD3 UR5, UPT, UPT, UR5, 0xf0, URZ ;  /* 0x000000f005057890 */ /* 0x000fe2000fffe0ff */
[----:B------:R-:W-:Y:S01]  /*3630*/  SHF.L.U32 R3, R11, 0x1f, RZ ;  /* 0x0000001f0b037819 */ /* 0x000fe200000006ff */
[----:B------:R-:W-:-:S03]  /*3640*/  UMOV UR6, 0x40 ;  /* 0x0000004000067882 */ /* 0x000fc60000000000 */
[----:B------:R-:W-:Y:S01]  /*3650*/  UVIRTCOUNT.DEALLOC.SMPOOL 0x80 ;  /* 0x000000800000784c */ /* 0x000fe20000000000 */
[----:B--2---:R-:W-:Y:S02]  /*3660*/  ULEA UR4, UR4, UR6, 0x18 ;  /* 0x0000000604047291 */ /* 0x004fe4000f8ec0ff */
[----:B------:R-:W-:-:S07]  /*3670*/  ULEA UR6, UR15, UR5, 0x3 ;  /* 0x000000050f067291 */ /* 0x000fce000f8e18ff */
[----:B------:R2:W-:Y:S02]  /*3680*/  @P0 STS.U8 [UR4+0x1c], R0 ;  /* 0x00001c00ff000988 */ /* 0x0005e40008000004 */
[----:B------:R-:W4:Y:S02]  /*3690*/  SYNCS.PHASECHK.TRANS64.TRYWAIT P0, [UR6], R3 ;  /* 0x00000003ff0075a7 */ /* 0x000f240008001106 */
[----:B--2-4-:R-:W-:Y:S05]  /*36a0*/  @!P0 BRA `(.L_x_62) ;  /* 0x0000007c006c8947 */ /* 0x014fea0003800000 */
.L_x_193:
[----:B-1----:R-:W-:-:S04]  /*36b0*/  UIADD3 UR7, UPT, UPT, UR15, 0x1, URZ ;  /* 0x000000010f077890 */ /* 0x002fc8000fffe0ff */
[----:B------:R-:W-:-:S04]  /*36c0*/  UISETP.NE.AND UP0, UPT, UR7, 0x4, UPT ;  /* 0x000000040700788c */ /* 0x000fc8000bf05270 */
[----:B------:R-:W-:Y:S02]  /*36d0*/  USEL UR8, URZ, 0x1, UP0 ;  /* 0x00000001ff087887 */ /* 0x000fe40008000000 */
[----:B------:R-:W-:-:S04]  /*36e0*/  USEL UR7, UR7, URZ, UP0 ;  /* 0x000000ff07077287 */ /* 0x000fc80008000000 */
[----:B------:R-:W-:Y:S01]  /*36f0*/  ULEA UR6, UR7, UR5, 0x3 ;  /* 0x0000000507067291 */ /* 0x000fe2000f8e18ff */
[----:B------:R-:W-:-:S04]  /*3700*/  LOP3.LUT R2, R11, UR8, RZ, 0x3c, !PT ;  /* 0x000000080b027c12 */ /* 0x000fc8000f8e3cff */
[----:B--2---:R-:W-:-:S04]  /*3710*/  SHF.L.U32 R3, R2, 0x1f, RZ ;  /* 0x0000001f02037819 */ /* 0x004fc800000006ff */
[----:B------:R-:W1:Y:S02]  /*3720*/  SYNCS.PHASECHK.TRANS64.TRYWAIT P0, [UR6], R3 ;  /* 0x00000003ff0075a7 */ /* 0x000e640008001106 */
[----:B-1----:R-:W-:Y:S05]  /*3730*/  @!P0 BRA `(.L_x_63) ;  /* 0x0000007c00608947 */ /* 0x002fea0003800000 */
.L_x_195:
        /* <DEDUP_REMOVED lines=9> */
.L_x_197:
[----:B------:R-:W-:-:S04]  /*37d0*/  UIADD3 UR7, UPT, UPT, UR7, 0x1, URZ ;  /* 0x0000000107077890 */ /* 0x000fc8000fffe0ff */
[----:B------:R-:W-:-:S04]  /*37e0*/  UISETP.NE.AND UP0, UPT, UR7, 0x4, UPT ;  /* 0x000000040700788c */ /* 0x000fc8000bf05270 */
[----:B------:R-:W-:Y:S02]  /*37f0*/  USEL UR6, URZ, 0x1, UP0 ;  /* 0x00000001ff067887 */ /* 0x000fe40008000000 */
[----:B------:R-:W-:-:S04]  /*3800*/  USEL UR7, UR7, URZ, UP0 ;  /* 0x000000ff07077287 */ /* 0x000fc80008000000 */
[----:B------:R-:W-:Y:S01]  /*3810*/  ULEA UR7, UR7, UR5, 0x3 ;  /* 0x0000000507077291 */ /* 0x000fe2000f8e18ff */
[----:B-1----:R-:W-:-:S04]  /*3820*/  LOP3.LUT R3, R2, UR6, RZ, 0x3c, !PT ;  /* 0x0000000602037c12 */ /* 0x002fc8000f8e3cff */
[----:B------:R-:W-:-:S04]  /*3830*/  SHF.L.U32 R3, R3, 0x1f, RZ ;  /* 0x0000001f03037819 */ /* 0x000fc800000006ff */
[----:B------:R-:W1:Y:S02]  /*3840*/  SYNCS.PHASECHK.TRANS64.TRYWAIT P0, [UR7], R3 ;  /* 0x00000003ff0075a7 */ /* 0x000e640008001107 */
[----:B-1----:R-:W-:Y:S05]  /*3850*/  @!P0 BRA `(.L_x_65) ;  /* 0x0000007c00488947 */ /* 0x002fea0003800000 */
.L_x_199:
[----:B------:R-:W-:Y:S01]  /*3860*/  NOP ;  /* 0x0000000000007918 */ /* 0x000fe20000000000 */
[----:B-1----:R-:W1:Y:S01]  /*3870*/  LDS R0, [UR4+0x14] ;  /* 0x00001404ff007984 */ /* 0x002e620008000800 */
[----:B------:R-:W-:Y:S01]  /*3880*/  ULOP3.LUT UR6, UR16, 0xffff, URZ, 0xc0, !UPT ;  /* 0x0000ffff10067892 */ /* 0x000fe2000f8ec0ff */
[----:B------:R-:W-:Y:S01]  /*3890*/  UMOV UR8, 0xffff ;  /* 0x0000ffff00087882 */ /* 0x000fe20000000000 */
[----:B------:R-:W-:Y:S02]  /*38a0*/  UMOV UR5, 0x1 ;  /* 0x0000000100057882 */ /* 0x000fe40000000000 */
[----:B------:R-:W-:-:S04]  /*38b0*/  USHF.R.U32.HI UR6, URZ, 0x5, UR6 ;  /* 0x00000005ff067899 */ /* 0x000fc80008011606 */
[----:B------:R-:W-:Y:S02]  /*38c0*/  USHF.L.U32 UR8, UR8, UR6, URZ ;  /* 0x0000000608087299 */ /* 0x000fe400080006ff */
[----:B------:R-:W-:-:S04]  /*38d0*/  USHF.L.U32 UR5, UR5, UR6, URZ ;  /* 0x0000000605057299 */ /* 0x000fc800080006ff */
[----:B-1----:R-:W-:-:S04]  /*38e0*/  LOP3.LUT R0, R0, UR8, RZ, 0xc0, !PT ;  /* 0x0000000800007c12 */ /* 0x002fc8000f8ec0ff */
[----:B------:R-:W-:-:S13]  /*38f0*/  ISETP.NE.AND P0, PT, R0, UR8, PT ;  /* 0x0000000800007c0c */ /* 0x000fda000bf05270 */
[----:B------:R-:W-:Y:S05]  /*3900*/  @P0 BRA `(.L_x_66) ;  /* 0x0000000000580947 */ /* 0x000fea0003800000 */
[----:B------:R-:W1:Y:S02]  /*3910*/  LDS R0, [UR4+0x18] ;  /* 0x00001804ff007984 */ /* 0x000e640008000800 */
[----:B-1----:R-:W-:-:S04]  /*3920*/  LOP3.LUT R0, R0, UR5, RZ, 0xc0, !PT ;  /* 0x0000000500007c12 */ /* 0x002fc8000f8ec0ff */
[----:B------:R-:W-:-:S13]  /*3930*/  ISETP.NE.AND P0, PT, R0, UR5, PT ;  /* 0x0000000500007c0c */ /* 0x000fda000bf05270 */
[----:B------:R-:W-:Y:S05]  /*3940*/  @P0 BRA `(.L_x_67) ;  /* 0x00000000003c0947 */ /* 0x000fea0003800000 */
[----:B------:R-:W1:Y:S01]  /*3950*/  S2R R2, SR_LANEID ;  /* 0x0000000000027919 */ /* 0x000e620000000000 */
[----:B------:R-:W-:Y:S01]  /*3960*/  ULOP3.LUT UR8, URZ, UR8, URZ, 0x33, !UPT ;  /* 0x00000008ff087292 */ /* 0x000fe2000f8e33ff */
[----:B------:R-:W-:Y:S01]  /*3970*/  LOP3.LUT R4, RZ, UR5, RZ, 0x33, !PT ;  /* 0x00000005ff047c12 */ /* 0x000fe2000f8e33ff */
[----:B------:R-:W-:Y:S02]  /*3980*/  VOTEU.ANY UR7, UPT, PT ;  /* 0x0000000000077886 */ /* 0x000fe400038e0100 */
[----:B------:R-:W-:Y:S01]  /*3990*/  UFLO.U32 UR7, UR7 ;  /* 0x00000007000772bd */ /* 0x000fe200080e0000 */
[----:B------:R-:W2:Y:S01]  /*39a0*/  REDUX UR5, R4 ;  /* 0x00000000040573c4 */ /* 0x000ea20000000000 */
[----:B------:R-:W-:-:S06]  /*39b0*/  IMAD.U32 R0, RZ, RZ, UR8 ;  /* 0x00000008ff007e24 */ /* 0x000fcc000f8e00ff */
[----:B------:R4:W-:Y:S01]  /*39c0*/  UTCATOMSWS.AND URZ, UR8 ;  /* 0x0000000800ff79e3 */ /* 0x0009e20008000000 */
[----:B------:R-:W3:Y:S01]  /*39d0*/  REDUX UR6, R0 ;  /* 0x00000000000673c4 */ /* 0x000ee20000000000 */
[----:B-1----:R-:W-:Y:S01]  /*39e0*/  ISETP.EQ.U32.AND P0, PT, R2, UR7, PT ;  /* 0x0000000702007c0c */ /* 0x002fe2000bf02070 */
[----:B--2---:R-:W-:Y:S01]  /*39f0*/  IMAD.U32 R2, RZ, RZ, UR5 ;  /* 0x00000005ff027e24 */ /* 0x004fe2000f8e00ff */
[----:B---3--:R-:W-:-:S11]  /*3a00*/  MOV R3, UR6 ;  /* 0x0000000600037c02 */ /* 0x008fd60008000f00 */
[----:B------:R4:W-:Y:S04]  /*3a10*/  @P0 ATOMS.AND RZ, [UR4+0x14], R3 ;  /* 0x00001403ffff098c */ /* 0x0009e8000a800004 */
[----:B------:R4:W-:Y:S01]  /*3a20*/  @P0 ATOMS.AND RZ, [UR4+0x18], R2 ;  /* 0x00001802ffff098c */ /* 0x0009e2000a800004 */
[----:B------:R-:W-:Y:S05]  /*3a30*/  BRA `(.L_x_68) ;  /* 0x0000000000147947 */ /* 0x000fea0003800000 */
.L_x_67:
[----:B------:R-:W-:Y:S02]  /*3a40*/  MOV R2, 0x3a60 ;  /* 0x00003a6000027802 */ /* 0x000fe40000000f00 */
[----:B---3-5:R-:W-:Y:S05]  /*3a50*/  CALL.REL.NOINC `($__internal_0_$__cuda_sm10x_tcgen05_guardrail_trap_col_being_dealloced_not_returned_by_alloc) ;  /* 0x0000008000e07944 */ /* 0x028fea0003c00000 */
[----:B------:R-:W-:Y:S05]  /*3a60*/  BRA `(.L_x_68) ;  /* 0x0000000000087947 */ /* 0x000fea0003800000 */
.L_x_66:
[----:B------:R-:W-:Y:S02]  /*3a70*/  MOV R2, 0x3a90 ;  /* 0x00003a9000027802 */ /* 0x000fe40000000f00 */
[----:B---3-5:R-:W-:Y:S05]  /*3a80*/  CALL.REL.NOINC `($__internal_2_$__cuda_sm10x_tcgen05_guardrail_trap_unallocated_columns_being_dealloced) ;  /* 0x0000008000ec7944 */ /* 0x028fea0003c00000 */
.L_x_68:
[----:B------:R-:W-:Y:S01]  /*3a90*/  NOP ;  /* 0x0000000000007918 */ /* 0x000fe20000000000 */
[----:B----4-:R-:W-:Y:S05]  /*3aa0*/  EXIT ;  /* 0x000000000000794d */ /* 0x010fea0003800000 */
.L_x_50:
[----:B------:R-:W-:-:S09]  /*3ab0*/  UISETP.NE.OR UP2, UPT, UR8, 0x3, !UP2 ;  /* 0x000000030800788c */ /* 0x000fd2000d745670 */
[----:B------:R-:W-:Y:S05]  /*3ac0*/  BRA.U UP2, `(.L_x_69) ;  /* 0x0000001502907547 */ /* 0x000fea000b800000 */
[----:B------:R-:W1:Y:S01]  /*3ad0*/  LDC R0, c[0x0][0xb30] ;  /* 0x0002cc00ff007b82 */ /* 0x000e620000000800 */
[----:B------:R-:W2:Y:S01]  /*3ae0*/  LDCU.64 UR8, c[0x0][0x888] ;  /* 0x00011100ff0877ac */ /* 0x000ea20008000a00 */
[----:B------:R-:W-:Y:S02]  /*3af0*/  HFMA2 R25, -RZ, RZ, 0, 0 ;  /* 0x00000000ff197431 */ /* 0x000fe400000001ff */
[----:B------:R-:W-:Y:S01]  /*3b00*/  IMAD.MOV.U32 R27, RZ, RZ, RZ ;  /* 0x000000ffff1b7224 */ /* 0x000fe200078e00ff */
[----:B------:R-:W4:Y:S01]  /*3b10*/  LDCU.64 UR4, c[0x0][0x890] ;  /* 0x00011200ff0477ac */ /* 0x000f220008000a00 */
[----:B------:R-:W-:Y:S02]  /*3b20*/  IMAD.MOV.U32 R23, RZ, RZ, 0x2000 ;  /* 0x00002000ff177424 */ /* 0x000fe400078e00ff */
[----:B------:R-:W3:Y:S01]  /*3b30*/  LDC R19, c[0x0][0x370] ;  /* 0x0000dc00ff137b82 */ /* 0x000ee20000000800 */
[----:B------:R-:W-:Y:S01]  /*3b40*/  UMOV UR7, 0x400 ;  /* 0x0000040000077882 */ /* 0x000fe20000000000 */
[----:B------:R-:W-:-:S02]  /*3b50*/  UPLOP3.LUT UP1, UPT, UPT, UPT, UPT, 0x40, 0x4 ;  /* 0x000000000004789c */ /* 0x000fc40003f2e870 */
[----:B------:R-:W-:-:S04]  /*3b60*/  ULEA UR7, UR37, UR7, 0x18 ;  /* 0x0000000725077291 */ /* 0x000fc8000f8ec0ff */
[----:B------:R-:W3:Y:S01]  /*3b70*/  LDC R2, c[0x0][0xb0c] ;  /* 0x0002c300ff027b82 */ /* 0x000ee20000000800 */
[----:B------:R-:W-:Y:S02]  /*3b80*/  UIADD3 UR41, UPT, UPT, UR7, 0x60, URZ ;  /* 0x0000006007297890 */ /* 0x000fe4000fffe0ff */
[----:B--2---:R-:W-:Y:S02]  /*3b90*/  UISETP.NE.U32.AND UP2, UPT, UR8, URZ, UPT ;  /* 0x000000ff0800728c */ /* 0x004fe4000bf45070 */
[----:B------:R-:W-:Y:S02]  /*3ba0*/  UIADD3 UR33, UPT, UPT, UR7, 0x68, URZ ;  /* 0x0000006807217890 */ /* 0x000fe4000fffe0ff */
[----:B----4-:R-:W-:Y:S01]  /*3bb0*/  UISETP.NE.U32.AND UP3, UPT, UR4, URZ, UPT ;  /* 0x000000ff0400728c */ /* 0x010fe2000bf65070 */
[----:B------:R-:W2:Y:S01]  /*3bc0*/  LDC R18, c[0x0][0xb20] ;  /* 0x0002c800ff127b82 */ /* 0x000ea20000000800 */
[----:B-1----:R-:W-:Y:S01]  /*3bd0*/  ISETP.NE.AND P1, PT, R0, 0x1, PT ;  /* 0x000000010000780c */ /* 0x002fe20003f25270 */
[----:B------:R-:W-:-:S02]  /*3be0*/  UISETP.NE.AND.EX UP2, UPT, UR9, URZ, UPT, UP2 ;  /* 0x000000ff0900728c */ /* 0x000fc4000bf45320 */
[----:B------:R-:W-:Y:S02]  /*3bf0*/  UIADD3 UR25, UPT, UPT, UR7, 0x70, URZ ;  /* 0x0000007007197890 */ /* 0x000fe4000fffe0ff */
[----:B------:R-:W-:Y:S02]  /*3c00*/  UIADD3 UR17, UPT, UPT, UR7, 0x78, URZ ;  /* 0x0000007807117890 */ /* 0x000fe4000fffe0ff */
[----:B-----5:R-:W1:Y:S01]  /*3c10*/  LDC.64 R32, c[0x0][0x348] ;  /* 0x0000d200ff207b82 */ /* 0x020e620000000a00 */
[----:B------:R-:W-:-:S07]  /*3c20*/  UISETP.NE.AND.EX UP3, UPT, UR5, URZ, UPT, UP3 ;  /* 0x000000ff0500728c */ /* 0x000fce000bf65330 */
[----:B------:R-:W4:Y:S08]  /*3c30*/  LDC.64 R16, c[0x0][0xb10] ;  /* 0x0002c400ff107b82 */ /* 0x000f300000000a00 */
[----:B------:R-:W1:Y:S08]  /*3c40*/  LDC.64 R6, c[0x0][0xb18] ;  /* 0x0002c600ff067b82 */ /* 0x000e700000000a00 */
[----:B------:R-:W1:Y:S08]  /*3c50*/  LDC.64 R4, c[0x0][0xb28] ;  /* 0x0002ca00ff047b82 */ /* 0x000e700000000a00 */
[----:B--23--:R-:W1:Y:S02]  /*3c60*/  LDC R22, c[0x0][0x374] ;  /* 0x0000dd00ff167b82 */ /* 0x00ce640000000800 */
.L_x_84:
[----:B------:R-:W-:Y:S02]  /*3c70*/  LEA R0, R27, UR7, 0x3 ;  /* 0x000000071b007c11 */ /* 0x000fe4000f8e18ff */
[----:B------:R-:W-:Y:S02]  /*3c80*/  SHF.L.U32 R3, R25, 0x1f, RZ ;  /* 0x0000001f19037819 */ /* 0x000fe400000006ff */
[----:B------:R-:W-:Y:S02]  /*3c90*/  LEA R28, R27, UR7, 0x4 ;  /* 0x000000071b1c7c11 */ /* 0x000fe4000f8e20ff */
[----:B--2---:R-:W2:Y:S02]  /*3ca0*/  SYNCS.PHASECHK.TRANS64.TRYWAIT P0, [R0+URZ+0xb0], R3 ;  /* 0x0000b003000075a7 */ /* 0x004ea400080011ff */
[----:B--2---:R-:W-:Y:S05]  /*3cb0*/  @!P0 BRA `(.L_x_70) ;  /* 0x0000007800488947 */ /* 0x004fea0003800000 */
.L_x_200:
[----:B------:R-:W-:Y:S01]  /*3cc0*/  ISETP.GE.AND P0, PT, R26, 0x1, PT ;  /* 0x000000011a00780c */ /* 0x000fe20003f06270 */
[----:B------:R-:W3:Y:S01]  /*3cd0*/  LDS.128 R28, [R28+0x140] ;  /* 0x000140001c1c7984 */ /* 0x000ee20000000c00 */
[----:B--2---:R-:W-:Y:S01]  /*3ce0*/  VIADD R0, R0, 0xc0 ;  /* 0x000000c000007836 */ /* 0x004fe20000000000 */
[----:B------:R-:W-:Y:S01]  /*3cf0*/  @!PT LDS RZ, [RZ] ;  /* 0x00000000fffff984 */ /* 0x000fe20000000800 */
[----:B------:R-:W-:Y:S01]  /*3d00*/  @!PT LDS RZ, [RZ] ;  /* 0x00000000fffff984 */ /* 0x000fe20000000800 */
[----:B------:R-:W-:Y:S01]  /*3d10*/  @!PT LDS RZ, [RZ] ;  /* 0x00000000fffff984 */ /* 0x000fe20000000800 */
[----:B------:R-:W-:Y:S01]  /*3d20*/  @!PT LDS RZ, [RZ] ;  /* 0x00000000fffff984 */ /* 0x000fe20000000800 */
[----:B------:R2:W-:Y:S06]  /*3d30*/  MEMBAR.ALL.CTA ;  /* 0x0000000000007992 */ /* 0x0005ec0000008000 */
[----:B--2---:R-:W2:Y:S01]  /*3d40*/  FENCE.VIEW.ASYNC.S ;  /* 0x00000000000073c6 */ /* 0x004ea20000000000 */
[----:B------:R-:W-:Y:S04]  /*3d50*/  PRMT R0, RZ, 0x654, R0 ;  /* 0x00000654ff007816 */ /* 0x000fe80000000000 */
[----:B--2---:R2:W-:Y:S01]  /*3d60*/  SYNCS.ARRIVE.TRANS64.RED.A1T0 RZ, [R0+URZ], RZ ;  /* 0x000000ff00ff79a7 */ /* 0x0045e200081004ff */
[----:B---3--:R-:W-:Y:S11]  /*3d70*/  LOP3.LUT P3, RZ, R30, 0x1, RZ, 0xc0, !PT ;  /* 0x000000011eff7812 */ /* 0x008ff6000786c0ff */
[----:B------:R-:W-:Y:S02]  /*3d80*/  @!UPT UIADD3 URZ, UPT, UPT, URZ, URZ, URZ ;  /* 0x000000fffffff290 */ /* 0x000fe4000fffe0ff */
[----:B------:R-:W-:Y:S02]  /*3d90*/  @P3 MOV R13, R28 ;  /* 0x0000001c000d3202 */ /* 0x000fe40000000f00 */
[----:B------:R-:W-:Y:S01]  /*3da0*/  @P3 LOP3.LUT R8, R29, 0xffff, RZ, 0xc0, !PT ;  /* 0x0000ffff1d083812 */ /* 0x000fe200078ec0ff */
[----:B--2---:R-:W-:Y:S06]  /*3db0*/  @!P0 BRA `(.L_x_71) ;  /* 0x0000000000a48947 */ /* 0x004fec0003800000 */
[----:B-1----:R-:W-:Y:S01]  /*3dc0*/  IMAD.HI.U32 R37, R22, R7, RZ ;  /* 0x0000000716257227 */ /* 0x002fe200078e00ff */
[----:B------:R-:W-:Y:S02]  /*3dd0*/  ISETP.NE.AND P0, PT, R6, 0x1, PT ;  /* 0x000000010600780c */ /* 0x000fe40003f05270 */
[----:B------:R-:W-:Y:S01]  /*3de0*/  ISETP.NE.AND P2, PT, R26, 0x1, PT ;  /* 0x000000011a00780c */ /* 0x000fe20003f45270 */
[----:B----4-:R-:W-:Y:S01]  /*3df0*/  IMAD.HI.U32 R34, R19, R16, RZ ;  /* 0x0000001013227227 */ /* 0x010fe200078e00ff */
[----:B------:R-:W-:Y:S02]  /*3e00*/  SHF.R.U32.HI R37, RZ, R18, R37 ;  /* 0x00000012ff257219 */ /* 0x000fe40000011625 */
[----:B------:R-:W-:Y:S01]  /*3e10*/  ISETP.NE.AND P4, PT, R2, 0x1, PT ;  /* 0x000000010200780c */ /* 0x000fe20003f85270 */
[----:B------:R-:W-:Y:S01]  /*3e20*/  IMAD.HI.U32 R36, R13, R16, RZ ;  /* 0x000000100d247227 */ /* 0x000fe200078e00ff */
[----:B------:R-:W-:Y:S02]  /*3e30*/  SHF.R.U32.HI R34, RZ, R17, R34 ;  /* 0x00000011ff227219 */ /* 0x000fe40000011622 */
[----:B------:R-:W-:Y:S01]  /*3e40*/  SEL R3, R22, R37, !P0 ;  /* 0x0000002516037207 */ /* 0x000fe20004000000 */
[C---:B------:R-:W-:Y:S01]  /*3e50*/  IMAD.HI.U32 R37, R8.reuse, R7, RZ ;  /* 0x0000000708257227 */ /* 0x040fe200078e00ff */
[----:B------:R-:W-:Y:S02]  /*3e60*/  SEL R11, R19, R34, !P4 ;  /* 0x00000022130b7207 */ /* 0x000fe40006000000 */
[----:B------:R-:W-:Y:S01]  /*3e70*/  SHF.R.U32.HI R36, RZ, R17, R36 ;  /* 0x00000011ff247219 */ /* 0x000fe20000011624 */
[----:B------:R-:W-:Y:S01]  /*3e80*/  IMAD.HI.U32 R38, R3, R4, RZ ;  /* 0x0000000403267227 */ /* 0x000fe200078e00ff */
[----:B------:R-:W-:Y:S03]  /*3e90*/  SHF.R.U32.HI R37, RZ, R18, R37 ;  /* 0x00000012ff257219 */ /* 0x000fe60000011625 */
[----:B------:R-:W-:Y:S01]  /*3ea0*/  IMAD.HI.U32 R34, R11, R4, RZ ;  /* 0x000000040b227227 */ /* 0x000fe200078e00ff */
[----:B------:R-:W-:Y:S02]  /*3eb0*/  @P2 SHF.R.U32.HI R3, RZ, R5, R38 ;  /* 0x00000005ff032219 */ /* 0x000fe40000011626 */
[----:B------:R-:W-:Y:S02]  /*3ec0*/  SEL R9, R8, R37, !P0 ;  /* 0x0000002508097207 */ /* 0x000fe40004000000 */
[----:B------:R-:W-:Y:S01]  /*3ed0*/  @P2 SHF.R.U32.HI R11, RZ, R5, R34 ;  /* 0x00000005ff0b2219 */ /* 0x000fe20000011622 */
[C---:B------:R-:W-:Y:S01]  /*3ee0*/  IMAD R10, R26.reuse, R3, RZ ;  /* 0x000000031a0a7224 */ /* 0x040fe200078e02ff */
[----:B------:R-:W-:Y:S01]  /*3ef0*/  SEL R3, R13, R36, !P4 ;  /* 0x000000240d037207 */ /* 0x000fe20006000000 */
[C---:B------:R-:W-:Y:S03]  /*3f00*/  IMAD.HI.U32 R14, R9.reuse, R4, RZ ;  /* 0x00000004090e7227 */ /* 0x040fe600078e00ff */
[----:B------:R-:W-:Y:S01]  /*3f10*/  ISETP.GE.AND P0, PT, R9, R10, PT ;  /* 0x0000000a0900720c */ /* 0x000fe20003f06270 */
[C---:B------:R-:W-:Y:S01]  /*3f20*/  IMAD R12, R26.reuse, R11, RZ ;  /* 0x0000000b1a0c7224 */ /* 0x040fe200078e02ff */
[-C--:B------:R-:W-:Y:S04]  /*3f30*/  SHF.R.U32.HI R14, RZ, R5.reuse, R14 ;  /* 0x00000005ff0e7219 */ /* 0x080fe8000001160e */
[----:B------:R-:W-:Y:S02]  /*3f40*/  ISETP.GE.OR P0, PT, R3, R12, P0 ;  /* 0x0000000c0300720c */ /* 0x000fe40000706670 */
[----:B------:R-:W-:Y:S05]  /*3f50*/  SEL R15, R9, R14, !P2 ;  /* 0x0000000e090f7207 */ /* 0x000fea0005000000 */
[----:B------:R-:W-:Y:S04]  /*3f60*/  IMAD.MOV R14, RZ, RZ, -R15 ;  /* 0x000000ffff0e7224 */ /* 0x000fe800078e0a0f */
[----:B------:R-:W-:Y:S02]  /*3f70*/  IMAD R14, R26, R14, R9 ;  /* 0x0000000e1a0e7224 */ /* 0x000fe400078e0209 */
[C---:B------:R-:W-:Y:S05]  /*3f80*/  @!P0 IMAD.HI.U32 R10, R3.reuse, R4, RZ ;  /* 0x00000004030a8227 */ /* 0x040fea00078e00ff */
[----:B------:R-:W-:Y:S04]  /*3f90*/  @!P0 SHF.R.U32.HI R10, RZ, R5, R10 ;  /* 0x00000005ff0a8219 */ /* 0x000fe8000001160a */
[----:B------:R-:W-:Y:S01]  /*3fa0*/  @!P0 SEL R0, R3, R10, !P2 ;  /* 0x0000000a03008207 */ /* 0x000fe20005000000 */
[----:B------:R-:W-:Y:S03]  /*3fb0*/  IMAD.MOV R10, RZ, RZ, -R3 ;  /* 0x000000ffff0a7224 */ /* 0x000fe600078e0a03 */
[----:B------:R-:W-:Y:S01]  /*3fc0*/  @!P0 IADD3 R15, PT, PT, R15, -R0, RZ ;  /* 0x800000000f0f8210 */ /* 0x000fe20007ffe0ff */
[----:B------:R-:W-:Y:S01]  /*3fd0*/  @!P0 IMAD R0, R11, R14, R0 ;  /* 0x0000000e0b008224 */ /* 0x000fe200078e0200 */
[----:B------:R-:W-:Y:S01]  /*3fe0*/  IADD3 R11, PT, PT, -R9, RZ, RZ ;  /* 0x000000ff090b7210 */ /* 0x000fe20007ffe1ff */
[----:B------:R-:W-:Y:S02]  /*3ff0*/  IMAD R13, R2, R10, R13 ;  /* 0x0000000a020d7224 */ /* 0x000fe400078e020d */
[----:B------:R-:W-:Y:S02]  /*4000*/  @!P0 IMAD R9, R15, R26, R3 ;  /* 0x0000001a0f098224 */ /* 0x000fe400078e0203 */
[----:B------:R-:W-:Y:S02]  /*4010*/  @!P0 IMAD.MOV.U32 R3, RZ, RZ, R0 ;  /* 0x000000ffff038224 */ /* 0x000fe400078e0000 */
[----:B------:R-:W-:Y:S02]  /*4020*/  IMAD R8, R6, R11, R8 ;  /* 0x0000000b06087224 */ /* 0x000fe400078e0208 */
[----:B------:R-:W-:Y:S02]  /*4030*/  IMAD R13, R3, R2, R13 ;  /* 0x00000002030d7224 */ /* 0x000fe400078e020d */
[----:B------:R-:W-:Y:S02]  /*4040*/  IMAD R8, R9, R6, R8 ;  /* 0x0000000609087224 */ /* 0x000fe400078e0208 */
.L_x_71:
[----:B------:R-:W-:Y:S05]  /*4050*/  BRA.U UP1, `(.L_x_72) ;  /* 0x0000000101107547 */ /* 0x000fea000b800000 */
[----:B------:R-:W-:Y:S04]  /*4060*/  MOV R0, UR6 ;  /* 0x0000000600007c02 */ /* 0x000fe80008000f00 */
[----:B------:R-:W-:Y:S04]  /*4070*/  SHF.L.U32 R3, R0, 0x1f, RZ ;  /* 0x0000001f00037819 */ /* 0x000fe800000006ff */
[----:B------:R-:W2:Y:S02]  /*4080*/  SYNCS.PHASECHK.TRANS64.TRYWAIT P0, [UR7+0xa8], R3 ;  /* 0x0000a803ff0075a7 */ /* 0x000ea40008001107 */
[----:B--2---:R-:W-:Y:S05]  /*4090*/  @!P0 BRA `(.L_x_73) ;  /* 0x0000007400648947 */ /* 0x004fea0003800000 */
.L_x_72:
[----:B------:R-:W-:Y:S01]  /*40a0*/  R2UR UR43, R21 ;  /* 0x00000000152b72ca */ /* 0x000fe200000e0000 */
[----:B------:R-:W-:Y:S01]  /*40b0*/  IMAD.MOV.U32 R12, RZ, RZ, 0x1 ;  /* 0x00000001ff0c7424 */ /* 0x000fe200078e00ff */
[----:B------:R-:W-:Y:S02]  /*40c0*/  R2UR UR42, R20 ;  /* 0x00000000142a72ca */ /* 0x000fe400000e0000 */
[----:B------:R-:W-:Y:S02]  /*40d0*/  ISETP.NE.U32.AND P2, PT, RZ, UR4, PT ;  /* 0x00000004ff007c0c */ /* 0x000fe4000bf45070 */
[----:B------:R-:W-:Y:S02]  /*40e0*/  SHF.L.U32 R12, R12, 0x1f, RZ ;  /* 0x0000001f0c0c7819 */ /* 0x000fe400000006ff */
[----:B------:R-:W-:Y:S05]  /*40f0*/  ISETP.NE.AND.EX P2, PT, RZ, UR5, PT, P2 ;  /* 0x00000005ff007c0c */ /* 0x000fea000bf45320 */
[----:B------:R-:W-:Y:S02]  /*4100*/  USHF.L.U32 UR43, UR43, 0x7, URZ ;  /* 0x000000072b2b7899 */ /* 0x000fe400080006ff */
[----:B------:R-:W-:Y:S01]  /*4110*/  USHF.L.U32 UR42, UR42, 0x7, URZ ;  /* 0x000000072a2a7899 */ /* 0x000fe200080006ff */
[----:B------:R-:W-:Y:S11]  /*4120*/  BRA.U !UP3, `(.L_x_74) ;  /* 0x000000010b347547 */ /* 0x000ff6000b800000 */
[----:B------:R-:W-:Y:S01]  /*4130*/  UPLOP3.LUT UP0, UPT, UPT, UPT, UP2, 0x80, 0x8 ;  /* 0x000000000008789c */ /* 0x000fe20003f0f020 */
[----:B--2---:R-:W-:Y:S02]  /*4140*/  HFMA2 R0, -RZ, RZ, 0, 5.9604644775390625e-08 ;  /* 0x00000001ff007431 */ /* 0x004fe400000001ff */
[----:B------:R-:W-:Y:S03]  /*4150*/  IMAD.MOV.U32 R67, RZ, RZ, 0x1 ;  /* 0x00000001ff437424 */ /* 0x000fe600078e00ff */
[----:B------:R-:W-:Y:S05]  /*4160*/  PLOP3.LUT P0, PT, PT, PT, UP0, 0x80, 0x8 ;  /* 0x000000000008781c */ /* 0x000fea0003f0f008 */
[----:B------:R-:W2:Y:S01]  /*4170*/  @UP0 LDCU.64 UR10, c[0x0][0x888] ;  /* 0x00011100ff0a07ac */ /* 0x000ea20008000a00 */
[----:B------:R-:W-:Y:S07]  /*4180*/  @UP0 UIMAD UR8, UR36, UR4, URZ ;  /* 0x00000004240802a4 */ /* 0x000fee000f8e02ff */
[----:B------:R-:W-:Y:S01]  /*4190*/  @!P0 PRMT R67, R0, 0x7610, R67 ;  /* 0x0000761000438816 */ /* 0x000fe20000000043 */
[----:B--2---:R-:W-:Y:S03]  /*41a0*/  @UP0 UIMAD.WIDE UR10, UR8, 0x4, UR10 ;  /* 0x00000004080a08a5 */ /* 0x004fe6000f8e020a */
[----:B------:R-:W2:Y:S03]  /*41b0*/  @!UP0 LDCU UR8, c[0x0][0x880] ;  /* 0x00011000ff0887ac */ /* 0x000ea60008000800 */
[----:B------:R-:W-:Y:S01]  /*41c0*/  IMAD.U32 R10, RZ, RZ, UR10 ;  /* 0x0000000aff0a7e24 */ /* 0x000fe2000f8e00ff */
[----:B------:R-:W-:Y:S05]  /*41d0*/  MOV R11, UR11 ;  /* 0x0000000b000b7c02 */ /* 0x000fea0008000f00 */
[----:B------:R3:W5:Y:S02]  /*41e0*/  @P0 LDG.E R35, desc[UR46][R10.64] ;  /* 0x0000002e0a230981 */ /* 0x000764000c1e1900 */
[----:B--23--:R-:W-:Y:S07]  /*41f0*/  @!P0 IMAD.U32 R35, RZ, RZ, UR8 ;  /* 0x00000008ff238e24 */ /* 0x00cfee000f8e00ff */
.L_x_74:
[----:B-----5:R-:W-:Y:S01]  /*4200*/  @!P2 FSETP.EQ.AND P0, PT, R35, RZ, PT ;  /* 0x000000ff2300a20b */ /* 0x020fe20003f02000 */
[----:B------:R-:W-:Y:S01]  /*4210*/  @!UPT UIADD3 URZ, UPT, UPT, URZ, URZ, URZ ;  /* 0x000000fffffff290 */ /* 0x000fe2000fffe0ff */
[----:B------:R-:W-:Y:S11]  /*4220*/  @!P2 BRA `(.L_x_75) ;  /* 0x000000000014a947 */ /* 0x000ff60003800000 */
[----:B------:R-:W-:Y:S02]  /*4230*/  LOP3.LUT P2, RZ, R67, 0xff, RZ, 0xc0, !PT ;  /* 0x000000ff43ff7812 */ /* 0x000fe4000784c0ff */
[----:B------:R-:W-:Y:S04]  /*4240*/  PLOP3.LUT P0, PT, PT, PT, UP0, 0x80, 0x8 ;  /* 0x000000000008781c */ /* 0x000fe80003f0f008 */
[----:B------:R-:W-:Y:S07]  /*4250*/  PLOP3.LUT P0, PT, P0, PT, PT, 0x8, 0x80 ;  /* 0x000000000080781c */ /* 0x000fee000070e170 */
[----:B------:R-:W-:Y:S11]  /*4260*/  @P2 FSETP.EQ.AND P0, PT, R35, RZ, PT ;  /* 0x000000ff2300220b */ /* 0x000ff60003f02000 */
[----:B------:R-:W-:Y:S02]  /*4270*/  @!UPT UIADD3 URZ, UPT, UPT, URZ, URZ, URZ ;  /* 0x000000fffffff290 */ /* 0x000fe4000fffe0ff */
.L_x_75:
[----:B------:R-:W3:Y:S01]  /*4280*/  SYNCS.PHASECHK.TRANS64.TRYWAIT P2, [UR7+0x80], R12 ;  /* 0x0000800cff0075a7 */ /* 0x000ee20008041107 */
[----:B------:R-:W-:Y:S04]  /*4290*/  ELECT P4, URZ, PT ;  /* 0x0000000000ff782f */ /* 0x000fe80003880000 */
[----:B------:R-:W-:Y:S11]  /*42a0*/  PLOP3.LUT P4, PT, P0, P4, PT, 0xf2, 0x2f ;  /* 0x00000000002f781c */ /* 0x000ff60000789e72 */
[----:B------:R-:W-:Y:S02]  /*42b0*/  @!UPT UIADD3 URZ, UPT, UPT, URZ, URZ, URZ ;  /* 0x000000fffffff290 */ /* 0x000fe4000fffe0ff */
[----:B-1----:R-:W-:Y:S05]  /*42c0*/  @!P4 IADD3 R9, P0, PT, R32, 0x580, RZ ;  /* 0x000005802009c810 */ /* 0x002fea0007f1e0ff */
[----:B--2---:R-:W-:Y:S01]  /*42d0*/  @!P4 IMAD.X R0, RZ, RZ, R33, P0 ;  /* 0x000000ffff00c224 */ /* 0x004fe200000e0621 */
[----:B---3--:R-:W-:Y:S07]  /*42e0*/  @!P2 BRA `(.L_x_76) ;  /* 0x0000007000e8a947 */ /* 0x008fee0003800000 */
.L_x_203:
[----:B------:R-:W-:Y:S01]  /*42f0*/  @!P4 R2UR UR9, R9 ;  /* 0x000000000909c2ca */ /* 0x000fe200000e0000 */
[----:B------:R-:W-:Y:S01]  /*4300*/  VOTEU.ALL UP1, P4 ;  /* 0x0000000000ff7886 */ /* 0x000fe20002020000 */
[----:B------:R-:W-:Y:S01]  /*4310*/  @!P4 R2UR UR8, R0 ;  /* 0x000000000008c2ca */ /* 0x000fe200000e0000 */
[----:B------:R-:W-:Y:S01]  /*4320*/  @!P4 IMAD.MOV.U32 R0, RZ, RZ, 0x2000 ;  /* 0x00002000ff00c424 */ /* 0x000fe200078e00ff */
[----:B------:R-:W-:Y:S01]  /*4330*/  UMOV UR44, UR36 ;  /* 0x00000024002c7c82 */ /* 0x000fe20008000000 */
[----:B------:R-:W-:Y:S01]  /*4340*/  UPRMT UR21, UR37, 0x654, UR41 ;  /* 0x0000065425157896 */ /* 0x000fe20008000029 */
[----:B------:R-:W-:Y:S01]  /*4350*/  @!P4 IADD3 R9, P0, PT, R32, 0x580, RZ ;  /* 0x000005802009c810 */ /* 0x000fe20007f1e0ff */
[----:B------:R-:W-:Y:S01]  /*4360*/  @!UP1 UIADD3 UR40, UPT, UPT, UR7, 0x200, URZ ;  /* 0x0000020007289890 */ /* 0x000fe2000fffe0ff */
[----:B------:R-:W-:Y:S05]  /*4370*/  VOTEU.ALL UP1, P4 ;  /* 0x0000000000ff7886 */ /* 0x000fea0002020000 */
[----:B------:R-:W-:Y:S01]  /*4380*/  IMAD.U32 R10, RZ, RZ, UR9 ;  /* 0x00000009ff0a7e24 */ /* 0x000fe2000f8e00ff */
[----:B------:R-:W-:Y:S01]  /*4390*/  UMOV UR9, 0x10000000 ;  /* 0x1000000000097882 */ /* 0x000fe20000000000 */
[----:B------:R-:W-:Y:S01]  /*43a0*/  IMAD.U32 R11, RZ, RZ, UR8 ;  /* 0x00000008ff0b7e24 */ /* 0x000fe2000f8e00ff */
[----:B------:R-:W-:Y:S02]  /*43b0*/  UMOV UR8, 0x0 ;  /* 0x0000000000087882 */ /* 0x000fe40000000000 */
[----:B------:R-:W-:Y:S02]  /*43c0*/  @!P4 R2UR UR10, R10 ;  /* 0x000000000a0ac2ca */ /* 0x000fe400000e0000 */
[----:B------:R-:W-:Y:S11]  /*43d0*/  @!P4 R2UR UR11, R11 ;  /* 0x000000000b0bc2ca */ /* 0x000ff600000e0000 */
[----:B------:R-:W-:Y:S02]  /*43e0*/  @!UPT UIADD3 URZ, UPT, UPT, URZ, URZ, URZ ;  /* 0x000000fffffff290 */ /* 0x000fe4000fffe0ff */
[----:B------:R2:W-:Y:S01]  /*43f0*/  @!UP1 UTMALDG.3D [UR40], [UR10], desc[UR8] ;  /* 0x000008280a0095b4 */ /* 0x0005e20008011000 */
[----:B------:R3:W-:Y:S01]  /*4400*/  @!P4 SYNCS.ARRIVE.TRANS64.RED.A0TR RZ, [UR7+0x60], R0 ;  /* 0x00006000ffffc9a7 */ /* 0x0007e20008300407 */
[----:B------:R-:W-:Y:S01]  /*4410*/  SYNCS.ARRIVE.TRANS64.RED.A1T0 RZ, [UR21], RZ ;  /* 0x000000ffffff79a7 */ /* 0x000fe20008100415 */
[----:B---3--:R-:W-:Y:S01]  /*4420*/  @!P4 IMAD.X R0, RZ, RZ, R33, P0 ;  /* 0x000000ffff00c224 */ /* 0x008fe200000e0621 */
[----:B------:R-:W3:Y:S02]  /*4430*/  SYNCS.PHASECHK.TRANS64.TRYWAIT P2, [UR7+0x88], R12 ;  /* 0x0000880cff0075a7 */ /* 0x000ee40008041107 */
[----:B--23--:R-:W-:Y:S05]  /*4440*/  @!P2 BRA `(.L_x_77) ;  /* 0x0000007000a8a947 */ /* 0x00cfea0003800000 */
.L_x_205:
[----:B------:R-:W-:Y:S01]  /*4450*/  @!P4 R2UR UR9, R9 ;  /* 0x000000000909c2ca */ /* 0x000fe200000e0000 */
[----:B------:R-:W-:Y:S01]  /*4460*/  VOTEU.ALL UP1, P4 ;  /* 0x0000000000ff7886 */ /* 0x000fe20002020000 */
[----:B------:R-:W-:Y:S01]  /*4470*/  @!P4 R2UR UR8, R0 ;  /* 0x000000000008c2ca */ /* 0x000fe200000e0000 */
[----:B------:R-:W-:Y:S01]  /*4480*/  @!P4 IMAD.MOV.U32 R0, RZ, RZ, 0x2000 ;  /* 0x00002000ff00c424 */ /* 0x000fe200078e00ff */
[----:B------:R-:W-:Y:S01]  /*4490*/  UMOV UR35, UR43 ;  /* 0x0000002b00237c82 */ /* 0x000fe20008000000 */
[----:B------:R-:W-:Y:S01]  /*44a0*/  UPRMT UR15, UR37, 0x654, UR33 ;  /* 0x00000654250f7896 */ /* 0x000fe20008000021 */
[----:B------:R-:W-:Y:S01]  /*44b0*/  @!P4 IADD3 R9, P0, PT, R32, 0x580, RZ ;  /* 0x000005802009c810 */ /* 0x000fe20007f1e0ff */
[----:B------:R-:W-:Y:S02]  /*44c0*/  @!UP1 UIADD3 UR34, UPT, UPT, UR42, 0x10, URZ ;  /* 0x000000102a229890 */ /* 0x000fe4000fffe0ff */
[----:B------:R-:W-:Y:S01]  /*44d0*/  @!UP1 UIADD3 UR32, UPT, UPT, UR7, 0x2200, URZ ;  /* 0x0000220007209890 */ /* 0x000fe2000fffe0ff */
[----:B------:R-:W-:Y:S03]  /*44e0*/  VOTEU.ALL UP1, P4 ;  /* 0x0000000000ff7886 */ /* 0x000fe60002020000 */
        /* <DEDUP_REMOVED lines=13> */
.L_x_207:
[----:B------:R-:W-:Y:S01]  /*45c0*/  @!P4 R2UR UR9, R9 ;  /* 0x000000000909c2ca */ /* 0x000fe200000e0000 */
[----:B------:R-:W-:Y:S01]  /*45d0*/  VOTEU.ALL UP1, P4 ;  /* 0x0000000000ff7886 */ /* 0x000fe20002020000 */
[----:B------:R-:W-:Y:S01]  /*45e0*/  @!P4 R2UR UR8, R0 ;  /* 0x000000000008c2ca */ /* 0x000fe200000e0000 */
[----:B------:R-:W-:Y:S01]  /*45f0*/  @!P4 IMAD.MOV.U32 R0, RZ, RZ, 0x2000 ;  /* 0x00002000ff00c424 */ /* 0x000fe200078e00ff */
[----:B------:R-:W-:Y:S01]  /*4600*/  UMOV UR27, UR43 ;  /* 0x0000002b001b7c82 */ /* 0x000fe20008000000 */
[----:B------:R-:W-:Y:S01]  /*4610*/  UMOV UR28, UR36 ;  /* 0x00000024001c7c82 */ /* 0x000fe20008000000 */
[----:B------:R-:W-:Y:S01]  /*4620*/  @!UP1 UIADD3 UR26, UPT, UPT, UR42, 0x20, URZ ;  /* 0x000000202a1a9890 */ /* 0x000fe2000fffe0ff */
[----:B------:R-:W-:Y:S01]  /*4630*/  @!P4 IADD3 R9, P0, PT, R32, 0x580, RZ ;  /* 0x000005802009c810 */ /* 0x000fe20007f1e0ff */
[----:B------:R-:W-:Y:S01]  /*4640*/  @!UP1 UIADD3 UR24, UPT, UPT, UR7, 0x4200, URZ ;  /* 0x0000420007189890 */ /* 0x000fe2000fffe0ff */
[----:B------:R-:W-:Y:S01]  /*4650*/  VOTEU.ALL UP1, P4 ;  /* 0x0000000000ff7886 */ /* 0x000fe20002020000 */
[----:B------:R-:W-:Y:S03]  /*4660*/  UPRMT UR14, UR37, 0x654, UR25 ;  /* 0x00000654250e7896 */ /* 0x000fe60008000019 */
        /* <DEDUP_REMOVED lines=13> */
.L_x_209:
[----:B------:R-:W-:Y:S01]  /*4740*/  @!P4 R2UR UR9, R9 ;  /* 0x000000000909c2ca */ /* 0x000fe200000e0000 */
[----:B------:R-:W-:Y:S01]  /*4750*/  VOTEU.ALL UP1, P4 ;  /* 0x0000000000ff7886 */ /* 0x000fe20002020000 */
[----:B------:R-:W-:Y:S01]  /*4760*/  @!P4 R2UR UR8, R0 ;  /* 0x000000000008c2ca */ /* 0x000fe200000e0000 */
[----:B------:R-:W-:Y:S01]  /*4770*/  @!P4 IMAD.MOV.U32 R0, RZ, RZ, 0x2000 ;  /* 0x00002000ff00c424 */ /* 0x000fe200078e00ff */
[----:B------:R-:W-:Y:S01]  /*4780*/  UMOV UR19, UR43 ;  /* 0x0000002b00137c82 */ /* 0x000fe20008000000 */
[----:B------:R-:W-:Y:S01]  /*4790*/  UMOV UR20, UR36 ;  /* 0x0000002400147c82 */ /* 0x000fe20008000000 */
[----:B------:R-:W-:Y:S01]  /*47a0*/  @!UP1 UIADD3 UR18, UPT, UPT, UR42, 0x30, URZ ;  /* 0x000000302a129890 */ /* 0x000fe2000fffe0ff */
[----:B------:R-:W-:Y:S01]  /*47b0*/  SHF.L.U32 R20, RZ, 0x1f, RZ ;  /* 0x0000001fff147819 */ /* 0x000fe200000006ff */
[----:B------:R-:W-:Y:S01]  /*47c0*/  @!UP1 UIADD3 UR16, UPT, UPT, UR7, 0x6200, URZ ;  /* 0x0000620007109890 */ /* 0x000fe2000fffe0ff */
[----:B------:R-:W-:Y:S01]  /*47d0*/  @!P4 IADD3 R9, P0, PT, R32, 0x580, RZ ;  /* 0x000005802009c810 */ /* 0x000fe20007f1e0ff */
[----:B------:R-:W-:Y:S01]  /*47e0*/  VOTEU.ALL UP1, P4 ;  /* 0x0000000000ff7886 */ /* 0x000fe20002020000 */
[----:B------:R-:W-:Y:S02]  /*47f0*/  UPRMT UR13, UR37, 0x654, UR17 ;  /* 0x00000654250d7896 */ /* 0x000fe40008000011 */
        /* <DEDUP_REMOVED lines=13> */
.L_x_211:
[----:B------:R-:W-:Y:S01]  /*48d0*/  @!P4 R2UR UR9, R9 ;  /* 0x000000000909c2ca */ /* 0x000fe200000e0000 */
[----:B------:R-:W-:Y:S01]  /*48e0*/  VOTEU.ALL UP1, P4 ;  /* 0x0000000000ff7886 */ /* 0x000fe20002020000 */
[----:B------:R-:W-:Y:S01]  /*48f0*/  @!P4 R2UR UR8, R0 ;  /* 0x000000000008c2ca */ /* 0x000fe200000e0000 */
[----:B------:R-:W-:Y:S01]  /*4900*/  @!P4 IMAD.MOV.U32 R0, RZ, RZ, 0x2000 ;  /* 0x00002000ff00c424 */ /* 0x000fe200078e00ff */
[----:B------:R-:W-:Y:S01]  /*4910*/  UMOV UR18, 0x0 ;  /* 0x0000000000127882 */ /* 0x000fe20000000000 */
[----:B------:R-:W-:Y:S01]  /*4920*/  UMOV UR19, 0x10000000 ;  /* 0x1000000000137882 */ /* 0x000fe20000000000 */
[----:B------:R-:W-:Y:S01]  /*4930*/  @!UP1 UIADD3 UR10, UPT, UPT, UR42, 0x40, URZ ;  /* 0x000000402a0a9890 */ /* 0x000fe2000fffe0ff */
[----:B------:R-:W-:Y:S01]  /*4940*/  @!P4 IADD3 R9, P0, PT, R32, 0x580, RZ ;  /* 0x000005802009c810 */ /* 0x000fe20007f1e0ff */
[----:B------:R-:W-:Y:S01]  /*4950*/  UMOV UR11, UR43 ;  /* 0x0000002b000b7c82 */ /* 0x000fe20008000000 */
[----:B------:R-:W-:Y:S04]  /*4960*/  UMOV UR12, UR36 ;  /* 0x00000024000c7c82 */ /* 0x000fe80008000000 */
[----:B------:R-:W-:Y:S01]  /*4970*/  IMAD.U32 R10, RZ, RZ, UR9 ;  /* 0x00000009ff0a7e24 */ /* 0x000fe2000f8e00ff */
[----:B------:R-:W-:Y:S01]  /*4980*/  UMOV UR9, UR41 ;  /* 0x0000002900097c82 */ /* 0x000fe20008000000 */
[----:B------:R-:W-:Y:S01]  /*4990*/  IMAD.U32 R11, RZ, RZ, UR8 ;  /* 0x00000008ff0b7e24 */ /* 0x000fe2000f8e00ff */
[----:B------:R-:W-:Y:S02]  /*49a0*/  @!UP1 UIADD3 UR8, UPT, UPT, UR7, 0x200, URZ ;  /* 0x0000020007089890 */ /* 0x000fe4000fffe0ff */
[----:B------:R-:W-:Y:S01]  /*49b0*/  @!P4 R2UR UR22, R10 ;  /* 0x000000000a16c2ca */ /* 0x000fe200000e0000 */
[----:B------:R-:W-:Y:S01]  /*49c0*/  VOTEU.ALL UP1, P4 ;  /* 0x0000000000ff7886 */ /* 0x000fe20002020000 */
        /* <DEDUP_REMOVED lines=8> */
.L_x_213:
        /* <DEDUP_REMOVED lines=9> */
[----:B------:R-:W-:Y:S03]  /*4ae0*/  UMOV UR12, UR36 ;  /* 0x00000024000c7c82 */ /* 0x000fe60008000000 */
[----:B------:R-:W-:Y:S02]  /*4af0*/  @!P4 IMAD.X R21, RZ, RZ, R33, P0 ;  /* 0x000000ffff15c224 */ /* 0x000fe400000e0621 */
        /* <DEDUP_REMOVED lines=11> */
[----:B------:R-:W3:Y:S02]  /*4bb0*/  SYNCS.PHASECHK.TRANS64.TRYWAIT P2, [UR7+0x90], R20 ;  /* 0x00009014ff0075a7 */ /* 0x000ee40008041107 */
[----:B--23--:R-:W-:Y:S05]  /*4bc0*/  @!P2 BRA `(.L_x_82) ;  /* 0x0000006c0040a947 */ /* 0x00cfea0003800000 */
.L_x_215:
[----:B------:R-:W2:Y:S01]  /*4bd0*/  LDC.64 R14, c[0x0][0xb10] ;  /* 0x0002c400ff0e7b82 */ /* 0x000ea20000000a00 */
[----:B------:R-:W-:Y:S01]  /*4be0*/  @!P4 R2UR UR9, R34 ;  /* 0x000000002209c2ca */ /* 0x000fe200000e0000 */
[----:B------:R-:W-:Y:S01]  /*4bf0*/  VOTEU.ALL UP1, P4 ;  /* 0x0000000000ff7886 */ /* 0x000fe20002020000 */
[----:B------:R-:W-:Y:S01]  /*4c00*/  @!P4 R2UR UR8, R21 ;  /* 0x000000001508c2ca */ /* 0x000fe200000e0000 */
[----:B------:R-:W-:Y:S01]  /*4c10*/  @!P4 IMAD.MOV.U32 R21, RZ, RZ, 0x2000 ;  /* 0x00002000ff15c424 */ /* 0x000fe200078e00ff */
[----:B------:R-:W-:Y:S03]  /*4c20*/  UMOV UR18, 0x0 ;  /* 0x0000000000127882 */ /* 0x000fe60000000000 */
[----:B------:R-:W3:Y:S01]  /*4c30*/  LDC.64 R10, c[0x0][0xb18] ;  /* 0x0002c600ff0a7b82 */ /* 0x000ee20000000a00 */
[----:B------:R-:W-:Y:S01]  /*4c40*/  @!UP1 UIADD3 UR10, UPT, UPT, UR42, 0x60, URZ ;  /* 0x000000602a0a9890 */ /* 0x000fe2000fffe0ff */
[----:B------:R-:W-:Y:S01]  /*4c50*/  @P3 SHF.R.U32.HI R24, RZ, 0x10, R29 ;  /* 0x00000010ff183819 */ /* 0x000fe2000001161d */
[----:B------:R-:W-:Y:S01]  /*4c60*/  UMOV UR19, 0x10000000 ;  /* 0x1000000000137882 */ /* 0x000fe20000000000 */
[----:B------:R-:W-:Y:S01]  /*4c70*/  UMOV UR11, UR43 ;  /* 0x0000002b000b7c82 */ /* 0x000fe20008000000 */
[----:B------:R-:W-:Y:S03]  /*4c80*/  UMOV UR12, UR36 ;  /* 0x00000024000c7c82 */ /* 0x000fe60008000000 */
[----:B------:R-:W5:Y:S01]  /*4c90*/  @!P1 LDC R0, c[0x0][0xb20] ;  /* 0x0002c800ff009b82 */ /* 0x000f620000000800 */
[----:B------:R-:W-:Y:S02]  /*4ca0*/  VIADD R27, R27, 0x1 ;  /* 0x000000011b1b7836 */ /* 0x000fe40000000000 */
[----:B------:R-:W-:Y:S05]  /*4cb0*/  IMAD.U32 R36, RZ, RZ, UR9 ;  /* 0x00000009ff247e24 */ /* 0x000fea000f8e00ff */
[----:B-1----:R-:W1:Y:S01]  /*4cc0*/  @!P1 LDC R3, c[0x0][0xb0c] ;  /* 0x0002c300ff039b82 */ /* 0x002e620000000800 */
[----:B------:R-:W-:Y:S01]  /*4cd0*/  IMAD.U32 R37, RZ, RZ, UR8 ;  /* 0x00000008ff257e24 */ /* 0x000fe2000f8e00ff */
[----:B------:R-:W-:Y:S01]  /*4ce0*/  @!UP1 UIADD3 UR8, UPT, UPT, UR7, 0x4200, URZ ;  /* 0x0000420007089890 */ /* 0x000fe2000fffe0ff */
[----:B------:R-:W-:Y:S01]  /*4cf0*/  @!P4 R2UR UR20, R36 ;  /* 0x000000002414c2ca */ /* 0x000fe200000e0000 */
[----:B------:R-:W-:Y:S02]  /*4d00*/  VOTEU.ALL UP1, P4 ;  /* 0x0000000000ff7886 */ /* 0x000fe40002020000 */
[----:B------:R-:W-:Y:S01]  /*4d10*/  @!P4 R2UR UR21, R37 ;  /* 0x000000002515c2ca */ /* 0x000fe200000e0000 */
[----:B------:R-:W-:Y:S11]  /*4d20*/  UMOV UR9, UR25 ;  /* 0x0000001900097c82 */ /* 0x000ff60008000000 */
[----:B------:R-:W-:Y:S01]  /*4d30*/  @!UPT UIADD3 URZ, UPT, UPT, URZ, URZ, URZ ;  /* 0x000000fffffff290 */ /* 0x000fe2000fffe0ff */
[----:B------:R1:W-:Y:S01]  /*4d40*/  @!UP1 UTMALDG.3D [UR8], [UR20], desc[UR18] ;  /* 0x00001208140095b4 */ /* 0x0003e20008011000 */
[----:B------:R1:W-:Y:S02]  /*4d50*/  @!P4 SYNCS.ARRIVE.TRANS64.RED.A0TR RZ, [UR7+0x70], R21 ;  /* 0x00007015ffffc9a7 */ /* 0x0003e40008300407 */
[----:B-1----:R-:W-:Y:S01]  /*4d60*/  @!P1 ISETP.NE.AND P2, PT, R3, 0x1, PT ;  /* 0x000000010300980c */ /* 0x002fe20003f45270 */
[C---:B--2---:R-:W-:Y:S01]  /*4d70*/  @!P1 IMAD.HI.U32 R14, R13.reuse, R14, RZ ;  /* 0x0000000e0d0e9227 */ /* 0x044fe200078e00ff */
[----:B---3--:R-:W-:Y:S03]  /*4d80*/  @!P1 ISETP.NE.AND P0, PT, R10, 0x1, PT ;  /* 0x000000010a00980c */ /* 0x008fe60003f05270 */
[C---:B------:R-:W-:Y:S01]  /*4d90*/  @!P1 IMAD.HI.U32 R11, R8.reuse, R11, RZ ;  /* 0x0000000b080b9227 */ /* 0x040fe200078e00ff */
[----:B------:R-:W-:Y:S04]  /*4da0*/  @!P1 SHF.R.U32.HI R14, RZ, R15, R14 ;  /* 0x0000000fff0e9219 */ /* 0x000fe8000001160e */
[----:B-----5:R-:W-:Y:S01]  /*4db0*/  @!P1 SHF.R.U32.HI R9, RZ, R0, R11 ;  /* 0x00000000ff099219 */ /* 0x020fe2000001160b */
[----:B------:R-:W-:Y:S01]  /*4dc0*/  SYNCS.ARRIVE.TRANS64.RED.A1T0 RZ, [UR14], RZ ;  /* 0x000000ffffff79a7 */ /* 0x000fe2000810040e */
[----:B------:R-:W-:Y:S02]  /*4dd0*/  @!P1 SEL R14, R13, R14, !P2 ;  /* 0x0000000e0d0e9207 */ /* 0x000fe40005000000 */
[----:B------:R-:W-:Y:S01]  /*4de0*/  @!P1 SEL R9, R8, R9, !P0 ;  /* 0x0000000908099207 */ /* 0x000fe20004000000 */
[----:B------:R-:W1:Y:S04]  /*4df0*/  SYNCS.PHASECHK.TRANS64.TRYWAIT P5, [UR7+0x98], R20 ;  /* 0x00009814ff0075a7 */ /* 0x000e6800080a1107 */
[----:B------:R-:W-:Y:S02]  /*4e00*/  @!P1 IMAD.IADD R0, R9, 0x1, -R14 ;  /* 0x0000000109009824 */ /* 0x000fe400078e0a0e */
[----:B------:R-:W-:Y:S02]  /*4e10*/  @!P1 IMAD.IADD R9, R14, 0x1, -R9 ;  /* 0x000000010e099824 */ /* 0x000fe400078e0a09 */
[----:B------:R-:W-:Y:S02]  /*4e20*/  @!P1 IMAD R13, R0, R3, R13 ;  /* 0x00000003000d9224 */ /* 0x000fe400078e020d */
[----:B------:R-:W-:Y:S01]  /*4e30*/  @!P1 IMAD R8, R9, R10, R8 ;  /* 0x0000000a09089224 */ /* 0x000fe200078e0208 */
[----:B-1----:R-:W-:Y:S06]  /*4e40*/  @!P5 BRA `(.L_x_83) ;  /* 0x0000006800b8d947 */ /* 0x002fec0003800000 */
.L_x_217:
[----:B-1----:R-:W-:Y:S01]  /*4e50*/  @!P4 IADD3 R3, P0, PT, R32, 0x580, RZ ;  /* 0x000005802003c810 */ /* 0x002fe20007f1e0ff */
[----:B------:R-:W-:Y:S01]  /*4e60*/  VOTEU.ALL UP1, P4 ;  /* 0x0000000000ff7886 */ /* 0x000fe20002020000 */
[----:B------:R-:W-:Y:S01]  /*4e70*/  UMOV UR18, 0x0 ;  /* 0x0000000000127882 */ /* 0x000fe20000000000 */
[----:B------:R-:W-:Y:S01]  /*4e80*/  UMOV UR19, 0x10000000 ;  /* 0x1000000000137882 */ /* 0x000fe20000000000 */
[----:B------:R-:W-:Y:S01]  /*4e90*/  @!P4 R2UR UR9, R3 ;  /* 0x000000000309c2ca */ /* 0x000fe200000e0000 */
[----:B------:R-:W-:Y:S01]  /*4ea0*/  @!P4 IMAD.X R0, RZ, RZ, R33, P0 ;  /* 0x000000ffff00c224 */ /* 0x000fe200000e0621 */
[----:B------:R-:W-:Y:S01]  /*4eb0*/  @!UP1 UIADD3 UR10, UPT, UPT, UR42, 0x70, URZ ;  /* 0x000000702a0a9890 */ /* 0x000fe2000fffe0ff */
[----:B------:R-:W-:Y:S01]  /*4ec0*/  ISETP.NE.AND P0, PT, R27, 0x2, PT ;  /* 0x000000021b00780c */ /* 0x000fe20003f05270 */
[----:B------:R-:W-:Y:S01]  /*4ed0*/  UMOV UR11, UR43 ;  /* 0x0000002b000b7c82 */ /* 0x000fe20008000000 */
[----:B------:R-:W-:Y:S01]  /*4ee0*/  UMOV UR12, UR36 ;  /* 0x00000024000c7c82 */ /* 0x000fe20008000000 */
[----:B------:R-:W-:Y:S01]  /*4ef0*/  @!P4 R2UR UR8, R0 ;  /* 0x000000000008c2ca */ /* 0x000fe200000e0000 */
[----:B------:R-:W-:Y:S01]  /*4f00*/  IMAD.IADD R20, R8, 0x1, R66 ;  /* 0x0000000108147824 */ /* 0x000fe200078e0242 */
[----:B------:R-:W-:Y:S01]  /*4f10*/  @P3 R2UR UR36, R24 ;  /* 0x00000000182432ca */ /* 0x000fe200000e0000 */
[----:B------:R-:W-:Y:S01]  /*4f20*/  IMAD.IADD R21, R13, 0x1, R68 ;  /* 0x000000010d157824 */ /* 0x000fe200078e0244 */
[----:B------:R-:W-:Y:S02]  /*4f30*/  SEL R0, RZ, 0x1, P0 ;  /* 0x00000001ff007807 */ /* 0x000fe40000000000 */
[----:B------:R-:W-:Y:S01]  /*4f40*/  SEL R27, R27, RZ, P0 ;  /* 0x000000ff1b1b7207 */ /* 0x000fe20000000000 */
[----:B------:R-:W-:Y:S01]  /*4f50*/  IMAD.U32 R10, RZ, RZ, UR9 ;  /* 0x00000009ff0a7e24 */ /* 0x000fe2000f8e00ff */
[----:B------:R-:W-:Y:S01]  /*4f60*/  UMOV UR9, UR17 ;  /* 0x0000001100097c82 */ /* 0x000fe20008000000 */
[----:B------:R-:W-:Y:S03]  /*4f70*/  LOP3.LUT R25, R25, R0, RZ, 0x3c, !PT ;  /* 0x0000000019197212 */ /* 0x000fe600078e3cff */
[----:B------:R-:W-:Y:S01]  /*4f80*/  @!P4 R2UR UR14, R10 ;  /* 0x000000000a0ec2ca */ /* 0x000fe200000e0000 */
[----:B------:R-:W-:Y:S01]  /*4f90*/  IMAD.U32 R11, RZ, RZ, UR8 ;  /* 0x00000008ff0b7e24 */ /* 0x000fe2000f8e00ff */
[----:B------:R-:W-:Y:S01]  /*4fa0*/  @!UP1 UIADD3 UR8, UPT, UPT, UR7, 0x6200, URZ ;  /* 0x0000620007089890 */ /* 0x000fe2000fffe0ff */
[----:B------:R-:W-:Y:S03]  /*4fb0*/  VOTEU.ALL UP1, P4 ;  /* 0x0000000000ff7886 */ /* 0x000fe60002020000 */
[----:B------:R-:W-:Y:S11]  /*4fc0*/  @!P4 R2UR UR15, R11 ;  /* 0x000000000b0fc2ca */ /* 0x000ff600000e0000 */
[----:B------:R-:W-:Y:S02]  /*4fd0*/  @!UPT UIADD3 URZ, UPT, UPT, URZ, URZ, URZ ;  /* 0x000000fffffff290 */ /* 0x000fe4000fffe0ff */
[----:B------:R2:W-:Y:S01]  /*4fe0*/  @!UP1 UTMALDG.3D [UR8], [UR14], desc[UR18] ;  /* 0x000012080e0095b4 */ /* 0x0005e20008011000 */
[----:B------:R2:W-:Y:S01]  /*4ff0*/  @!P4 SYNCS.ARRIVE.TRANS64.RED.A0TR RZ, [UR7+0x78], R23 ;  /* 0x00007817ffffc9a7 */ /* 0x0005e20008300407 */
[----:B------:R-:W-:Y:S01]  /*5000*/  UPLOP3.LUT UP1, UPT, UPT, UPT, UPT, 0x80, 0x8 ;  /* 0x000000000008789c */ /* 0x000fe20003f2f070 */
[----:B------:R-:W-:Y:S01]  /*5010*/  SYNCS.ARRIVE.TRANS64.RED.A1T0 RZ, [UR13], RZ ;  /* 0x000000ffffff79a7 */ /* 0x000fe2000810040d */
[----:B------:R-:W-:Y:S09]  /*5020*/  @P3 BRA `(.L_x_84) ;  /* 0xffffffec00103947 */ /* 0x000ff2000383ffff */
[----:B------:R-:W1:Y:S02]  /*5030*/  SYNCS.PHASECHK.TRANS64.TRYWAIT P0, [UR7+0x80], R12 ;  /* 0x0000800cff0075a7 */ /* 0x000e640008001107 */
[----:B-1----:R-:W-:Y:S05]  /*5040*/  @!P0 BRA `(.L_x_85) ;  /* 0x0000006800508947 */ /* 0x002fea0003800000 */
.L_x_219:
[----:B------:R-:W3:Y:S02]  /*5050*/  SYNCS.PHASECHK.TRANS64.TRYWAIT P0, [UR7+0x88], R12 ;  /* 0x0000880cff0075a7 */ /* 0x000ee40008001107 */
[----:B---3--:R-:W-:Y:S05]  /*5060*/  @!P0 BRA `(.L_x_86) ;  /* 0x0000006800608947 */ /* 0x008fea0003800000 */
.L_x_221:
[----:B------:R-:W3:Y:S01]  /*5070*/  SYNCS.PHASECHK.TRANS64.TRYWAIT P0, [UR7+0x90], R12 ;  /* 0x0000900cff0075a7 */ /* 0x000ee20008001107 */
[----:B------:R-:W-:Y:S01]  /*5080*/  HFMA2 R0, -RZ, RZ, 0, 5.9604644775390625e-08 ;  /* 0x00000001ff007431 */ /* 0x000fe200000001ff */
[----:B---3--:R-:W-:Y:S06]  /*5090*/  @!P0 BRA `(.L_x_87) ;  /* 0x00000068006c8947 */ /* 0x008fec0003800000 */
.L_x_223:
[----:B------:R-:W-:Y:S02]  /*50a0*/  MOV R2, UR7 ;  /* 0x0000000700027c02 */ /* 0x000fe40008000f00 */
[----:B-1----:R-:W-:-:S07]  /*50b0*/  SHF.L.U32 R3, R0, 0x1f, RZ ;  /* 0x0000001f00037819 */ /* 0x002fce00000006ff */
.L_x_88:
[----:B-1----:R1:W3:Y:S02]  /*50c0*/  SYNCS.PHASECHK.TRANS64.TRYWAIT P0, [R2+URZ+0x98], R3 ;  /* 0x00009803020075a7 */ /* 0x0022e400080011ff */
[----:B---3--:R-:W-:Y:S05]  /*50d0*/  @!P0 NANOSLEEP.SYNCS 0x989680 ;  /* 0x009896800000895d */ /* 0x008fea0003900000 */
[----:B------:R-:W3:Y:S02]  /*50e0*/  @!P0 SYNCS.PHASECHK.TRANS64 P0, [R2+URZ+0x98], R3 ;  /* 0x00009803020085a7 */ /* 0x000ee400080010ff */
[----:B--23--:R-:W-:Y:S05]  /*50f0*/  @P0 EXIT ;  /* 0x000000000000094d */ /* 0x00cfea0003800000 */
[----:B------:R-:W-:Y:S05]  /*5100*/  BRA `(.L_x_88) ;  /* 0xfffffffc00ec7947 */ /* 0x000fea000383ffff */
.L_x_69:
[----:B------:R-:W-:-:S06]  /*5110*/  UISETP.GE.AND UP1, UPT, UR8, 0x4, UPT ;  /* 0x000000040800788c */ /* 0x000fcc000bf26270 */
[----:B------:R-:W-:-:S13]  /*5120*/  PLOP3.LUT P0, PT, PT, PT, UP1, 0x80, 0x8 ;  /* 0x000000000008781c */ /* 0x000fda0003f0f018 */
[----:B------:R-:W-:Y:S05]  /*5130*/  @!P0 EXIT ;  /* 0x000000000000894d */ /* 0x000fea0003800000 */
[----:B------:R-:W-:Y:S01]  /*5140*/  BAR.SYNC.DEFER_BLOCKING 0x6, 0xa0 ;  /* 0x0182800000007b1d */ /* 0x000fe20000010000 */
[C---:B------:R-:W-:Y:S01]  /*5150*/  IMAD.SHL.U32 R3, R80.reuse, 0x10, RZ ;  /* 0x0000001050037824 */ /* 0x040fe200078e00ff */
[C---:B------:R-:W-:Y:S01]  /*5160*/  SHF.L.U32 R33, R80.reuse, 0x10, RZ ;  /* 0x0000001050217819 */ /* 0x040fe200000006ff */
[C---:B------:R-:W-:Y:S01]  /*5170*/  IMAD.SHL.U32 R2, R80.reuse, 0x2, RZ ;  /* 0x0000000250027824 */ /* 0x040fe200078e00ff */
[C---:B------:R-:W-:Y:S01]  /*5180*/  LOP3.LUT R81, R80.reuse, 0x60, RZ, 0xc0, !PT ;  /* 0x0000006050517812 */ /* 0x040fe200078ec0ff */
[----:B------:R-:W-:Y:S01]  /*5190*/  HFMA2 R75, -RZ, RZ, 0, 0 ;  /* 0x00000000ff4b7431 */ /* 0x000fe200000001ff */
[----:B------:R-:W-:Y:S02]  /*51a0*/  UMOV UR48, 0x400 ;  /* 0x0000040000307882 */ /* 0x000fe40000000000 */
[----:B------:R-:W1:Y:S01]  /*51b0*/  LDC R71, c[0x0][0x370] ;  /* 0x0000dc00ff477b82 */ /* 0x000e620000000800 */
[----:B------:R-:W-:Y:S01]  /*51c0*/  ULEA UR48, UR37, UR48, 0x18 ;  /* 0x0000003025307291 */ /* 0x000fe2000f8ec0ff */
[----:B------:R-:W-:Y:S01]  /*51d0*/  LOP3.LUT R5, R3, 0x60, RZ, 0xc0, !PT ;  /* 0x0000006003057812 */ /* 0x000fe200078ec0ff */
[----:B------:R-:W-:Y:S01]  /*51e0*/  IMAD.MOV.U32 R30, RZ, RZ, RZ ;  /* 0x000000ffff1e7224 */ /* 0x000fe200078e00ff */
[----:B------:R-:W-:Y:S01]  /*51f0*/  LOP3.LUT R78, R80, 0x2, RZ, 0xc0, !PT ;  /* 0x00000002504e7812 */ /* 0x000fe200078ec0ff */
[----:B------:R-:W-:Y:S01]  /*5200*/  UIADD3 UR4, UPT, UPT, UR48, 0x200, URZ ;  /* 0x0000020030047890 */ /* 0x000fe2000fffe0ff */
[----:B------:R-:W-:Y:S01]  /*5210*/  LOP3.LUT R2, R5, 0xc, R2, 0xf8, !PT ;  /* 0x0000000c05027812 */ /* 0x000fe200078ef802 */
[----:B------:R-:W-:Y:S01]  /*5220*/  IMAD.MOV.U32 R84, RZ, RZ, RZ ;  /* 0x000000ffff547224 */ /* 0x000fe200078e00ff */
[----:B------:R-:W2:Y:S01]  /*5230*/  LDC R28, c[0x0][0xb0c] ;  /* 0x0002c300ff1c7b82 */ /* 0x000ea20000000800 */
[----:B------:R-:W-:Y:S01]  /*5240*/  LOP3.LUT R33, R33, 0x600000, RZ, 0xc0, !PT ;  /* 0x0060000021217812 */ /* 0x000fe200078ec0ff */
[----:B------:R-:W4:Y:S01]  /*5250*/  LDCU.64 UR52, c[0x0][0x348] ;  /* 0x00006900ff3477ac */ /* 0x000f220008000a00 */
[----:B------:R-:W-:Y:S01]  /*5260*/  IMAD.U32 R73, RZ, RZ, UR4 ;  /* 0x00000004ff497e24 */ /* 0x000fe2000f8e00ff */
[----:B------:R-:W-:-:S02]  /*5270*/  LOP3.LUT R2, R2, 0x790, R3, 0xf8, !PT ;  /* 0x0000079002027812 */ /* 0x000fc400078ef803 */
[----:B------:R-:W-:Y:S01]  /*5280*/  LOP3.LUT R80, R80, 0x4, RZ, 0xc0, !PT ;  /* 0x0000000450507812 */ /* 0x000fe200078ec0ff */
[----:B------:R-:W1:Y:S01]  /*5290*/  LDCU.64 UR38, c[0x0][0x888] ;  /* 0x00011100ff2677ac */ /* 0x000e620008000a00 */
[----:B------:R-:W1:Y:S01]  /*52a0*/  LDC R69, c[0x0][0xb20] ;  /* 0x0002c800ff457b82 */ /* 0x000e620000000800 */
[----:B------:R-:W3:Y:S01]  /*52b0*/  LDS R0, [UR48+0x160] ;  /* 0x00016030ff007984 */ /* 0x000ee20008000800 */
[----:B------:R-:W-:Y:S01]  /*52c0*/  LEA R79, R2, R73, 0x2 ;  /* 0x00000049024f7211 */ /* 0x000fe200078e10ff */
[----:B------:R-:W1:Y:S01]  /*52d0*/  LDCU.64 UR44, c[0x0][0x890] ;  /* 0x00011200ff2c77ac */ /* 0x000e620008000a00 */
[----:B------:R-:W-:-:S03]  /*52e0*/  MOV R76, RZ ;  /* 0x000000ff004c7202 */ /* 0x000fc60000000f00 */
[--C-:B------:R-:W-:Y:S01]  /*52f0*/  IMAD R78, R78, -0x10, R79.reuse ;  /* 0xfffffff04e4e7824 */ /* 0x100fe200078e024f */
[----:B------:R-:W1:Y:S01]  /*5300*/  LDC R27, c[0x0][0xb30] ;  /* 0x0002cc00ff1b7b82 */ /* 0x000e620000000800 */
[----:B------:R-:W-:Y:S01]  /*5310*/  IMAD R77, R80, -0x10, R79 ;  /* 0xfffffff0504d7824 */ /* 0x000fe200078e024f */
[----:B------:R-:W-:Y:S01]  /*5320*/  UMOV UR49, URZ ;  /* 0x000000ff00317c82 */ /* 0x000fe20008000000 */
[----:B------:R-:W-:-:S05]  /*5330*/  UMOV UR51, URZ ;  /* 0x000000ff00337c82 */ /* 0x000fca0008000000 */
[----:B------:R-:W1:Y:S08]  /*5340*/  LDC.64 R64, c[0x0][0xb10] ;  /* 0x0002c400ff407b82 */ /* 0x000e700000000a00 */
[----:B------:R-:W1:Y:S08]  /*5350*/  LDC.64 R24, c[0x0][0xb18] ;  /* 0x0002c600ff187b82 */ /* 0x000e700000000a00 */
[----:B------:R-:W1:Y:S08]  /*5360*/  LDC.64 R22, c[0x0][0xb28] ;  /* 0x0002ca00ff167b82 */ /* 0x000e700000000a00 */
[----:B------:R-:W1:Y:S01]  /*5370*/  LDC.64 R62, c[0x0][0x8b0] ;  /* 0x00022c00ff3e7b82 */ /* 0x000e620000000a00 */
[----:B---3--:R-:W-:-:S07]  /*5380*/  IMAD.IADD R33, R0, 0x1, R33 ;  /* 0x0000000100217824 */ /* 0x008fce00078e0221 */
[----:B------:R-:W3:Y:S08]  /*5390*/  LDC.64 R60, c[0x0][0x8a8] ;  /* 0x00022a00ff3c7b82 */ /* 0x000ef00000000a00 */
[----:B--2-4-:R-:W1:Y:S02]  /*53a0*/  LDC R70, c[0x0][0x374] ;  /* 0x0000dd00ff467b82 */ /* 0x014e640000000800 */
.L_x_164:
[C---:B------:R-:W-:Y:S02]  /*53b0*/  LEA R0, R84.reuse, UR48, 0x3 ;  /* 0x0000003054007c11 */ /* 0x040fe4000f8e18ff */
[----:B------:R-:W-:Y:S02]  /*53c0*/  SHF.L.U32 R3, R75, 0x1f, RZ ;  /* 0x0000001f4b037819 */ /* 0x000fe400000006ff */
[----:B-1----:R-:W-:Y:S02]  /*53d0*/  LEA R16, R84, UR48, 0x4 ;  /* 0x0000003054107c11 */ /* 0x002fe4000f8e20ff */
[----:B------:R-:W2:Y:S02]  /*53e0*/  SYNCS.PHASECHK.TRANS64.TRYWAIT P0, [R0+URZ+0xb0], R3 ;  /* 0x0000b003000075a7 */ /* 0x000ea400080011ff */
[----:B--23--:R-:W-:Y:S05]  /*53f0*/  @!P0 BRA `(.L_x_89) ;  /* 0x0000006400ac8947 */ /* 0x00cfea0003800000 */
.L_x_224:
[----:B------:R-:W4:Y:S01]  /*5400*/  LDC.64 R12, c[0x0][0xb10] ;  /* 0x0002c400ff0c7b82 */ /* 0x000f220000000a00 */
[----:B------:R-:W3:Y:S01]  /*5410*/  LDS.128 R16, [R16+0x140] ;  /* 0x0001400010107984 */ /* 0x000ee20000000c00 */
[----:B-1----:R-:W-:Y:S01]  /*5420*/  ISETP.NE.AND P1, PT, R27, 0x1, PT ;  /* 0x000000011b00780c */ /* 0x002fe20003f25270 */
[----:B--2---:R-:W-:Y:S01]  /*5430*/  VIADD R0, R0, 0xc0 ;  /* 0x000000c000007836 */ /* 0x004fe20000000000 */
[----:B------:R-:W-:Y:S04]  /*5440*/  ISETP.GE.AND P0, PT, R26, 0x1, PT ;  /* 0x000000011a00780c */ /* 0x000fe80003f06270 */
[----:B------:R-:W1:Y:S01]  /*5450*/  LDC.64 R10, c[0x0][0xb18] ;  /* 0x0002c600ff0a7b82 */ /* 0x000e620000000a00 */
[----:B------:R-:W-:Y:S01]  /*5460*/  PRMT R0, RZ, 0x654, R0 ;  /* 0x00000654ff007816 */ /* 0x000fe20000000000 */
[----:B------:R-:W-:Y:S01]  /*5470*/  @!PT LDS RZ, [RZ] ;  /* 0x00000000fffff984 */ /* 0x000fe20000000800 */
[----:B------:R-:W-:Y:S01]  /*5480*/  @!PT LDS RZ, [RZ] ;  /* 0x00000000fffff984 */ /* 0x000fe20000000800 */
[----:B------:R-:W-:Y:S01]  /*5490*/  @!PT LDS RZ, [RZ] ;  /* 0x00000000fffff984 */ /* 0x000fe20000000800 */
[----:B------:R-:W-:Y:S01]  /*54a0*/  @!PT LDS RZ, [RZ] ;  /* 0x00000000fffff984 */ /* 0x000fe20000000800 */
[----:B------:R2:W-:Y:S06]  /*54b0*/  MEMBAR.ALL.CTA ;  /* 0x0000000000007992 */ /* 0x0005ec0000008000 */
[----:B--2---:R-:W2:Y:S01]  /*54c0*/  FENCE.VIEW.ASYNC.S ;  /* 0x00000000000073c6 */ /* 0x004ea20000000000 */
[----:B------:R-:W1:Y:S08]  /*54d0*/  @!P1 LDC R14, c[0x0][0xb20] ;  /* 0x0002c800ff0e9b82 */ /* 0x000e700000000800 */
[----:B------:R-:W1:Y:S01]  /*54e0*/  @!P1 LDC R9, c[0x0][0xb0c] ;  /* 0x0002c300ff099b82 */ /* 0x000e620000000800 */
[----:B--2---:R2:W-:Y:S01]  /*54f0*/  SYNCS.ARRIVE.TRANS64.RED.A1T0 RZ, [R0+URZ], RZ ;  /* 0x000000ff00ff79a7 */ /* 0x0045e200081004ff */
[----:B---3--:R-:W-:Y:S04]  /*5500*/  LOP3.LUT P4, RZ, R18, 0x1, RZ, 0xc0, !PT ;  /* 0x0000000112ff7812 */ /* 0x008fe8000788c0ff */
[----:B------:R-:W-:Y:S09]  /*5510*/  P2R R82, PR, RZ, 0x10 ;  /* 0x00000010ff527803 */ /* 0x000ff20000000000 */
[----:B------:R-:W-:Y:S02]  /*5520*/  @P4 MOV R31, R16 ;  /* 0x00000010001f4202 */ /* 0x000fe40000000f00 */
[----:B------:R-:W-:Y:S01]  /*5530*/  @P4 LOP3.LUT R29, R17, 0xffff, RZ, 0xc0, !PT ;  /* 0x0000ffff111d4812 */ /* 0x000fe200078ec0ff */
[----:B--2-4-:R-:W-:Y:S06]  /*5540*/  @!P0 BRA `(.L_x_90) ;  /* 0x0000000000a48947 */ /* 0x014fec0003800000 */
[----:B------:R-:W-:Y:S01]  /*5550*/  IMAD.HI.U32 R36, R70, R25, RZ ;  /* 0x0000001946247227 */ /* 0x000fe200078e00ff */
[----:B------:R-:W-:Y:S02]  /*5560*/  ISETP.NE.AND P0, PT, R24, 0x1, PT ;  /* 0x000000011800780c */ /* 0x000fe40003f05270 */
[----:B------:R-:W-:Y:S01]  /*5570*/  ISETP.NE.AND P2, PT, R26, 0x1, PT ;  /* 0x000000011a00780c */ /* 0x000fe20003f45270 */
[-C--:B------:R-:W-:Y:S01]  /*5580*/  IMAD.HI.U32 R34, R71, R64.reuse, RZ ;  /* 0x0000004047227227 */ /* 0x080fe200078e00ff */
[----:B------:R-:W-:Y:S02]  /*5590*/  SHF.R.U32.HI R37, RZ, R69, R36 ;  /* 0x00000045ff257219 */ /* 0x000fe40000011624 */
[----:B------:R-:W-:Y:S01]  /*55a0*/  ISETP.NE.AND P3, PT, R28, 0x1, PT ;  /* 0x000000011c00780c */ /* 0x000fe20003f65270 */
[----:B------:R-:W-:Y:S01]  /*55b0*/  IMAD.HI.U32 R40, R29, R25, RZ ;  /* 0x000000191d287227 */ /* 0x000fe200078e00ff */
[----:B------:R-:W-:Y:S02]  /*55c0*/  SHF.R.U32.HI R34, RZ, R65, R34 ;  /* 0x00000041ff227219 */ /* 0x000fe40000011622 */
[----:B------:R-:W-:Y:S01]  /*55d0*/  SEL R3, R70, R37, !P0 ;  /* 0x0000002546037207 */ /* 0x000fe20004000000 */
[----:B------:R-:W-:Y:S01]  /*55e0*/  IMAD.HI.U32 R38, R31, R64, RZ ;  /* 0x000000401f267227 */ /* 0x000fe200078e00ff */
[----:B------:R-:W-:Y:S03]  /*55f0*/  SEL R7, R71, R34, !P3 ;  /* 0x0000002247077207 */ /* 0x000fe60005800000 */
[-C--:B------:R-:W-:Y:S01]  /*5600*/  IMAD.HI.U32 R34, R3, R22.reuse, RZ ;  /* 0x0000001603227227 */ /* 0x080fe200078e00ff */
[----:B------:R-:W-:Y:S03]  /*5610*/  SHF.R.U32.HI R38, RZ, R65, R38 ;  /* 0x00000041ff267219 */ /* 0x000fe60000011626 */
[----:B------:R-:W-:Y:S01]  /*5620*/  IMAD.HI.U32 R36, R7, R22, RZ ;  /* 0x0000001607247227 */ /* 0x000fe200078e00ff */
[----:B------:R-:W-:Y:S02]  /*5630*/  @P2 SHF.R.U32.HI R3, RZ, R23, R34 ;  /* 0x00000017ff032219 */ /* 0x000fe40000011622 */
[----:B------:R-:W-:Y:S02]  /*5640*/  SHF.R.U32.HI R34, RZ, R69, R40 ;  /* 0x00000045ff227219 */ /* 0x000fe40000011628 */
[----:B------:R-:W-:Y:S01]  /*5650*/  @P2 SHF.R.U32.HI R7, RZ, R23, R36 ;  /* 0x00000017ff072219 */ /* 0x000fe20000011624 */
[C---:B------:R-:W-:Y:S01]  /*5660*/  IMAD R2, R26.reuse, R3, RZ ;  /* 0x000000031a027224 */ /* 0x040fe200078e02ff */
[----:B------:R-:W-:Y:S02]  /*5670*/  SEL R5, R29, R34, !P0 ;  /* 0x000000221d057207 */ /* 0x000fe40004000000 */
[----:B------:R-:W-:Y:S01]  /*5680*/  SEL R3, R31, R38, !P3 ;  /* 0x000000261f037207 */ /* 0x000fe20005800000 */
[----:B------:R-:W-:Y:S01]  /*5690*/  IMAD R4, R26, R7, RZ ;  /* 0x000000071a047224 */ /* 0x000fe200078e02ff */
[C---:B------:R-:W-:Y:S01]  /*56a0*/  ISETP.GE.AND P0, PT, R5.reuse, R2, PT ;  /* 0x000000020500720c */ /* 0x040fe20003f06270 */
[----:B------:R-:W-:Y:S03]  /*56b0*/  IMAD.HI.U32 R6, R5, R22, RZ ;  /* 0x0000001605067227 */ /* 0x000fe600078e00ff */
[----:B------:R-:W-:Y:S01]  /*56c0*/  ISETP.GE.OR P0, PT, R3, R4, P0 ;  /* 0x000000040300720c */ /* 0x000fe20000706670 */
[----:B------:R-:W-:Y:S01]  /*56d0*/  IMAD.MOV R4, RZ, RZ, -R3 ;  /* 0x000000ffff047224 */ /* 0x000fe200078e0a03 */
[-C--:B------:R-:W-:Y:S03]  /*56e0*/  SHF.R.U32.HI R6, RZ, R23.reuse, R6 ;  /* 0x00000017ff067219 */ /* 0x080fe60000011606 */
[----:B------:R-:W-:Y:S01]  /*56f0*/  IMAD R31, R28, R4, R31 ;  /* 0x000000041c1f7224 */ /* 0x000fe200078e021f */
[----:B------:R-:W-:Y:S05]  /*5700*/  SEL R15, R5, R6, !P2 ;  /* 0x00000006050f7207 */ /* 0x000fea0005000000 */
[----:B------:R-:W-:Y:S02]  /*5710*/  IMAD.MOV R6, RZ, RZ, -R15 ;  /* 0x000000ffff067224 */ /* 0x000fe400078e0a0f */
[C---:B------:R-:W-:Y:S04]  /*5720*/  @!P0 IMAD.HI.U32 R2, R3.reuse, R22, RZ ;  /* 0x0000001603028227 */ /* 0x040fe800078e00ff */
[----:B------:R-:W-:Y:S01]  /*5730*/  IMAD R6, R26, R6, R5 ;  /* 0x000000061a067224 */ /* 0x000fe200078e0205 */
[----:B------:R-:W-:Y:S04]  /*5740*/  @!P0 SHF.R.U32.HI R2, RZ, R23, R2 ;  /* 0x00000017ff028219 */ /* 0x000fe80000011602 */
[----:B------:R-:W-:Y:S02]  /*5750*/  @!P0 SEL R0, R3, R2, !P2 ;  /* 0x0000000203008207 */ /* 0x000fe40005000000 */
[----:B------:R-:W-:Y:S02]  /*5760*/  IADD3 R2, PT, PT, -R5, RZ, RZ ;  /* 0x000000ff05027210 */ /* 0x000fe40007ffe1ff */
[----:B------:R-:W-:Y:S01]  /*5770*/  @!P0 IADD3 R8, PT, PT, R15, -R0, RZ ;  /* 0x800000000f088210 */ /* 0x000fe20007ffe0ff */
[----:B------:R-:W-:Y:S02]  /*5780*/  @!P0 IMAD R0, R7, R6, R0 ;  /* 0x0000000607008224 */ /* 0x000fe400078e0200 */
[----:B------:R-:W-:Y:S02]  /*5790*/  IMAD R29, R24, R2, R29 ;  /* 0x00000002181d7224 */ /* 0x000fe400078e021d */
[----:B------:R-:W-:Y:S02]  /*57a0*/  @!P0 IMAD R5, R8, R26, R3 ;  /* 0x0000001a08058224 */ /* 0x000fe400078e0203 */
[----:B------:R-:W-:Y:S04]  /*57b0*/  @!P0 IMAD.MOV.U32 R3, RZ, RZ, R0 ;  /* 0x000000ffff038224 */ /* 0x000fe800078e0000 */
[----:B------:R-:W-:Y:S02]  /*57c0*/  IMAD R31, R3, R28, R31 ;  /* 0x0000001c031f7224 */ /* 0x000fe400078e021f */
[----:B------:R-:W-:Y:S07]  /*57d0*/  IMAD R29, R5, R24, R29 ;  /* 0x00000018051d7224 */ /* 0x000fee00078e021d */
.L_x_90:
[----:B-1----:R-:W-:Y:S01]  /*57e0*/  @!P1 ISETP.NE.AND P0, PT, R10, 0x1, PT ;  /* 0x000000010a00980c */ /* 0x002fe20003f05270 */
[----:B------:R-:W-:Y:S01]  /*57f0*/  @!P1 IMAD.HI.U32 R3, R29, R11, RZ ;  /* 0x0000000b1d039227 */ /* 0x000fe200078e00ff */
[----:B------:R-:W-:Y:S01]  /*5800*/  R2UR UR42, R21 ;  /* 0x00000000152a72ca */ /* 0x000fe200000e0000 */
[----:B------:R-:W-:Y:S01]  /*5810*/  BSSY.RECONVERGENT B6, `(.L_x_91) ;  /* 0x0000031000067945 */ /* 0x000fe20003800200 */
[----:B------:R-:W-:Y:S01]  /*5820*/  R2UR UR41, R20 ;  /* 0x00000000142972ca */ /* 0x000fe200000e0000 */
[----:B------:R-:W-:Y:S01]  /*5830*/  @!P1 IMAD.HI.U32 R0, R31, R12, RZ ;  /* 0x0000000c1f009227 */ /* 0x000fe200078e00ff */
[----:B------:R-:W-:Y:S02]  /*5840*/  @!P1 SHF.R.U32.HI R2, RZ, R14, R3 ;  /* 0x0000000eff029219 */ /* 0x000fe40000011603 */
[----:B------:R-:W-:Y:S01]  /*5850*/  @!P1 ISETP.NE.AND P2, PT, R9, 0x1, PT ;  /* 0x000000010900980c */ /* 0x000fe20003f45270 */
[----:B------:R-:W-:Y:S01]  /*5860*/  VIADD R84, R84, 0x1 ;  /* 0x0000000154547836 */ /* 0x000fe20000000000 */
[----:B------:R-:W-:Y:S02]  /*5870*/  @!P1 SEL R2, R29, R2, !P0 ;  /* 0x000000021d029207 */ /* 0x000fe40004000000 */
[----:B------:R-:W-:Y:S02]  /*5880*/  @!P1 SHF.R.U32.HI R0, RZ, R13, R0 ;  /* 0x0000000dff009219 */ /* 0x000fe40000011600 */
[----:B------:R-:W-:Y:S01]  /*5890*/  LOP3.LUT P0, RZ, R73, 0x1b0, RZ, 0xc0, !PT ;  /* 0x000001b049ff7812 */ /* 0x000fe2000780c0ff */
[----:B------:R-:W-:Y:S01]  /*58a0*/  USHF.L.U32 UR42, UR42, 0x7, URZ ;  /* 0x000000072a2a7899 */ /* 0x000fe200080006ff */
[----:B------:R-:W-:Y:S01]  /*58b0*/  @!P1 SEL R3, R31, R0, !P2 ;  /* 0x000000001f039207 */ /* 0x000fe20005000000 */
[----:B------:R-:W-:Y:S01]  /*58c0*/  USHF.L.U32 UR41, UR41, 0x7, URZ ;  /* 0x0000000729297899 */ /* 0x000fe200080006ff */
[----:B------:R-:W-:Y:S03]  /*58d0*/  @P4 SHF.R.U32.HI R74, RZ, 0x10, R17 ;  /* 0x00000010ff4a4819 */ /* 0x000fe60000011611 */
[----:B------:R-:W-:Y:S02]  /*58e0*/  @!P1 IMAD.IADD R0, R2, 0x1, -R3 ;  /* 0x0000000102009824 */ /* 0x000fe400078e0a03 */
[----:B------:R-:W-:Y:S02]  /*58f0*/  @!P1 IMAD.IADD R2, R3, 0x1, -R2 ;  /* 0x0000000103029824 */ /* 0x000fe400078e0a02 */
[----:B------:R-:W-:Y:S02]  /*5900*/  @!P1 IMAD R31, R0, R9, R31 ;  /* 0x00000009001f9224 */ /* 0x000fe400078e021f */
[----:B------:R-:W-:Y:S01]  /*5910*/  @!P1 IMAD R29, R2, R10, R29 ;  /* 0x0000000a021d9224 */ /* 0x000fe200078e021d */
[----:B------:R-:W-:Y:S06]  /*5920*/  @!P0 BRA `(.L_x_92) ;  /* 0x00000000007c8947 */ /* 0x000fec0003800000 */
[----:B------:R-:W1:Y:S01]  /*5930*/  LDCU.64 UR8, c[0x4][0x80] ;  /* 0x01001000ff0877ac */ /* 0x000e620008000a00 */
[----:B------:R-:W-:Y:S01]  /*5940*/  MOV R2, 0x0 ;  /* 0x0000000000027802 */ /* 0x000fe20000000f00 */
[----:B------:R-:W-:Y:S02]  /*5950*/  HFMA2 R12, -RZ, RZ, 0, 5.9604644775390625e-08 ;  /* 0x00000001ff0c7431 */ /* 0x000fe400000001ff */
[----:B------:R-:W-:Y:S01]  /*5960*/  IMAD.MOV.U32 R8, RZ, RZ, 0x70 ;  /* 0x00000070ff087424 */ /* 0x000fe200078e00ff */
[----:B------:R2:W3:Y:S01]  /*5970*/  LDC.64 R14, c[0x4][R2] ;  /* 0x01000000020e7b82 */ /* 0x0004e20000000a00 */
[----:B------:R-:W4:Y:S01]  /*5980*/  LDCU.64 UR6, c[0x4][0x88] ;  /* 0x01001100ff0677ac */ /* 0x000f220008000a00 */
[----:B------:R-:W-:Y:S01]  /*5990*/  IMAD.MOV.U32 R13, RZ, RZ, RZ ;  /* 0x000000ffff0d7224 */ /* 0x000fe200078e00ff */
[----:B------:R-:W2:Y:S01]  /*59a0*/  LDCU.64 UR4, c[0x4][0x8] ;  /* 0x01000100ff0477ac */ /* 0x000ea20008000a00 */
[----:B-1----:R-:W-:Y:S01]  /*59b0*/  MOV R5, UR9 ;  /* 0x0000000900057c02 */ /* 0x002fe20008000f00 */
[----:B------:R-:W-:Y:S01]  /*59c0*/  IMAD.U32 R4, RZ, RZ, UR8 ;  /* 0x00000008ff047e24 */ /* 0x000fe2000f8e00ff */
[----:B----4-:R-:W-:Y:S01]  /*59d0*/  MOV R7, UR7 ;  /* 0x0000000700077c02 */ /* 0x010fe20008000f00 */
[----:B------:R-:W-:Y:S01]  /*59e0*/  IMAD.U32 R6, RZ, RZ, UR6 ;  /* 0x00000006ff067e24 */ /* 0x000fe2000f8e00ff */
[----:B--2---:R-:W-:Y:S01]  /*59f0*/  MOV R11, UR5 ;  /* 0x00000005000b7c02 */ /* 0x004fe20008000f00 */
[----:B------:R-:W-:Y:S02]  /*5a00*/  IMAD.U32 R10, RZ, RZ, UR4 ;  /* 0x00000004ff0a7e24 */ /* 0x000fe4000f8e00ff */
[----:B------:R-:W-:Y:S07]  /*5a10*/  LEPC R20, `(.L_x_93) ;  /* 0x000000001014794e */ /* 0x000fee0000000000 */
[----:B---3-5:R-:W-:Y:S05]  /*5a20*/  CALL.ABS.NOINC R14 ;  /* 0x000000000e007343 */ /* 0x028fea0003c00000 */
.L_x_93:
[----:B------:R-:W1:Y:S01]  /*5a30*/  LDCU.64 UR8, c[0x4][0x80] ;  /* 0x01001000ff0877ac */ /* 0x000e620008000a00 */
[----:B------:R-:W2:Y:S01]  /*5a40*/  LDC.64 R2, c[0x4][R2] ;  /* 0x0100000002027b82 */ /* 0x000ea20000000a00 */
[----:B------:R-:W-:Y:S02]  /*5a50*/  HFMA2 R12, -RZ, RZ, 0, 5.9604644775390625e-08 ;  /* 0x00000001ff0c7431 */ /* 0x000fe400000001ff */
[----:B------:R-:W-:Y:S02]  /*5a60*/  IMAD.MOV.U32 R8, RZ, RZ, 0x70 ;  /* 0x00000070ff087424 */ /* 0x000fe400078e00ff */
[----:B------:R-:W-:Y:S01]  /*5a70*/  IMAD.MOV.U32 R13, RZ, RZ, RZ ;  /* 0x000000ffff0d7224 */ /* 0x000fe200078e00ff */
[----:B------:R-:W3:Y:S01]  /*5a80*/  LDCU.64 UR6, c[0x4][0x88] ;  /* 0x01001100ff0677ac */ /* 0x000ee20008000a00 */
[----:B------:R-:W4:Y:S01]  /*5a90*/  LDCU.64 UR4, c[0x4][0x8] ;  /* 0x01000100ff0477ac */ /* 0x000f220008000a00 */
[----:B-1----:R-:W-:Y:S02]  /*5aa0*/  MOV R4, UR8 ;  /* 0x0000000800047c02 */ /* 0x002fe40008000f00 */
[----:B------:R-:W-:Y:S02]  /*5ab0*/  MOV R5, UR9 ;  /* 0x0000000900057c02 */ /* 0x000fe40008000f00 */
[----:B---3--:R-:W-:Y:S01]  /*5ac0*/  MOV R7, UR7 ;  /* 0x0000000700077c02 */ /* 0x008fe20008000f00 */
[----:B------:R-:W-:Y:S01]  /*5ad0*/  IMAD.U32 R6, RZ, RZ, UR6 ;  /* 0x00000006ff067e24 */ /* 0x000fe2000f8e00ff */
[----:B----4-:R-:W-:Y:S01]  /*5ae0*/  MOV R11, UR5 ;  /* 0x00000005000b7c02 */ /* 0x010fe20008000f00 */
[----:B------:R-:W-:Y:S02]  /*5af0*/  IMAD.U32 R10, RZ, RZ, UR4 ;  /* 0x00000004ff0a7e24 */ /* 0x000fe4000f8e00ff */
[----:B------:R-:W-:Y:S07]  /*5b00*/  LEPC R20, `(.L_x_92) ;  /* 0x000000001014794e */ /* 0x000fee0000000000 */
[----:B--2---:R-:W-:Y:S05]  /*5b10*/  CALL.ABS.NOINC R2 ;  /* 0x0000000002007343 */ /* 0x004fea0003c00000 */
.L_x_92:
[----:B------:R-:W-:Y:S05]  /*5b20*/  BSYNC.RECONVERGENT B6 ;  /* 0x0000000000067941 */ /* 0x000fea0003800200 */
.L_x_91:
[----:B------:R-:W-:Y:S01]  /*5b30*/  ISETP.NE.U32.AND P4, PT, R62, RZ, PT ;  /* 0x000000ff3e00720c */ /* 0x000fe20003f85070 */
[----:B------:R-:W-:Y:S01]  /*5b40*/  UISETP.NE.AND UP2, UPT, UR50, URZ, UPT ;  /* 0x000000ff3200728c */ /* 0x000fe2000bf45270 */
[----:B------:R-:W-:Y:S01]  /*5b50*/  ISETP.NE.U32.AND P2, PT, RZ, UR38, PT ;  /* 0x00000026ff007c0c */ /* 0x000fe2000bf45070 */
[----:B------:R-:W-:Y:S01]  /*5b60*/  UISETP.NE.U32.AND UP1, UPT, UR44, URZ, UPT ;  /* 0x000000ff2c00728c */ /* 0x000fe2000bf25070 */
[----:B------:R-:W-:Y:S01]  /*5b70*/  ISETP.NE.AND.EX P4, PT, R63, RZ, PT, P4 ;  /* 0x000000ff3f00720c */ /* 0x000fe20003f85340 */
[----:B------:R-:W-:Y:S01]  /*5b80*/  UPLOP3.LUT UP0, UPT, UPT, UPT, UPT, 0x40, 0x4 ;  /* 0x000000000004789c */ /* 0x000fe20003f0e870 */
[----:B------:R-:W-:Y:S01]  /*5b90*/  ISETP.NE.AND.EX P2, PT, RZ, UR39, PT, P2 ;  /* 0x00000027ff007c0c */ /* 0x000fe2000bf45320 */
[----:B------:R-:W-:Y:S01]  /*5ba0*/  UISETP.NE.AND.EX UP1, UPT, UR45, URZ, UPT, UP1 ;  /* 0x000000ff2d00728c */ /* 0x000fe2000bf25310 */
[----:B------:R-:W-:Y:S04]  /*5bb0*/  PLOP3.LUT P1, PT, PT, PT, UP2, 0x80, 0x8 ;  /* 0x000000000008781c */ /* 0x000fe80003f2f028 */
[----:B------:R-:W-:Y:S06]  /*5bc0*/  @UP2 UPLOP3.LUT UP0, UPT, UPT, UPT, UP1, 0x80, 0x8 ;  /* 0x000000000008289c */ /* 0x000fec0003f0f010 */
[----:B------:R-:W-:Y:S01]  /*5bd0*/  PLOP3.LUT P0, PT, PT, PT, UP0, 0x80, 0x8 ;  /* 0x000000000008781c */ /* 0x000fe20003f0f008 */
[----:B------:R-:W-:Y:S01]  /*5be0*/  @!UPT UIADD3 URZ, UPT, UPT, URZ, URZ, URZ ;  /* 0x000000fffffff290 */ /* 0x000fe2000fffe0ff */
[----:B------:R-:W-:Y:S11]  /*5bf0*/  BRA.U !UP1, `(.L_x_94) ;  /* 0x0000000109387547 */ /* 0x000ff6000b800000 */
[----:B------:R-:W-:Y:S01]  /*5c00*/  UISETP.NE.U32.AND UP0, UPT, UR38, URZ, UPT ;  /* 0x000000ff2600728c */ /* 0x000fe2000bf05070 */
[----:B------:R-:W-:Y:S02]  /*5c10*/  HFMA2 R0, -RZ, RZ, 0, 5.9604644775390625e-08 ;  /* 0x00000001ff007431 */ /* 0x000fe400000001ff */
[----:B------:R-:W-:Y:S01]  /*5c20*/  IMAD.MOV.U32 R67, RZ, RZ, 0x1 ;  /* 0x00000001ff437424 */ /* 0x000fe200078e00ff */
[----:B------:R-:W-:Y:S06]  /*5c30*/  UISETP.NE.AND.EX UP0, UPT, UR39, URZ, UPT, UP0 ;  /* 0x000000ff2700728c */ /* 0x000fec000bf05300 */
[----:B------:R-:W-:Y:S05]  /*5c40*/  PLOP3.LUT P3, PT, PT, PT, UP0, 0x80, 0x8 ;  /* 0x000000000008781c */ /* 0x000fea0003f6f008 */
[----:B------:R-:W1:Y:S01]  /*5c50*/  @UP0 LDCU.64 UR6, c[0x0][0x888] ;  /* 0x00011100ff0607ac */ /* 0x000e620008000a00 */
[----:B------:R-:W-:Y:S07]  /*5c60*/  @UP0 UIMAD UR4, UR36, UR44, URZ ;  /* 0x0000002c240402a4 */ /* 0x000fee000f8e02ff */
[----:B------:R-:W-:Y:S01]  /*5c70*/  @!P3 PRMT R67, R0, 0x7610, R67 ;  /* 0x000076100043b816 */ /* 0x000fe20000000043 */
[----:B-1----:R-:W-:Y:S03]  /*5c80*/  @UP0 UIMAD.WIDE UR6, UR4, 0x4, UR6 ;  /* 0x00000004040608a5 */ /* 0x002fe6000f8e0206 */
[----:B------:R-:W1:Y:S03]  /*5c90*/  @!UP0 LDCU UR4, c[0x0][0x880] ;  /* 0x00011000ff0487ac */ /* 0x000e660008000800 */
[----:B------:R-:W-:Y:S01]  /*5ca0*/  IMAD.U32 R2, RZ, RZ, UR6 ;  /* 0x00000006ff027e24 */ /* 0x000fe2000f8e00ff */
[----:B------:R-:W-:Y:S05]  /*5cb0*/  MOV R3, UR7 ;  /* 0x0000000700037c02 */ /* 0x000fea0008000f00 */
[----:B-----5:R2:W5:Y:S02]  /*5cc0*/  @P3 LDG.E R35, desc[UR46][R2.64] ;  /* 0x0000002e02233981 */ /* 0x020564000c1e1900 */
[----:B-12---:R-:W-:Y:S02]  /*5cd0*/  @!P3 IMAD.U32 R35, RZ, RZ, UR4 ;  /* 0x00000004ff23be24 */ /* 0x006fe4000f8e00ff */
.L_x_94:
[----:B------:R-:W-:Y:S05]  /*5ce0*/  @!P4 BRA `(.L_x_95) ;  /* 0x000000000020c947 */ /* 0x000fea0003800000 */
[----:B------:R-:W-:Y:S04]  /*5cf0*/  ISETP.NE.U32.AND P3, PT, R60, RZ, PT ;  /* 0x000000ff3c00720c */ /* 0x000fe80003f65070 */
[----:B------:R-:W-:Y:S11]  /*5d00*/  ISETP.NE.AND.EX P3, PT, R61, RZ, PT, P3 ;  /* 0x000000ff3d00720c */ /* 0x000ff60003f65330 */
[----:B------:R-:W-:Y:S02]  /*5d10*/  @!UPT UIADD3 URZ, UPT, UPT, URZ, URZ, URZ ;  /* 0x000000fffffff290 */ /* 0x000fe4000fffe0ff */
[----:B------:R-:W1:Y:S01]  /*5d20*/  @P3 LDC.64 R2, c[0x0][0x8a8] ;  /* 0x00022a00ff023b82 */ /* 0x000e620000000a00 */
[----:B------:R-:W-:Y:S04]  /*5d30*/  @P3 IMAD R0, R62, UR36, RZ ;  /* 0x000000243e003c24 */ /* 0x000fe8000f8e02ff */
[----:B-1----:R-:W-:Y:S05]  /*5d40*/  @P3 IMAD.WIDE R2, R0, 0x4, R2 ;  /* 0x0000000400023825 */ /* 0x002fea00078e0202 */
[----:B-----5:R1:W5:Y:S02]  /*5d50*/  @P3 LDG.E R32, desc[UR46][R2.64] ;  /* 0x0000002e02203981 */ /* 0x020364000c1e1900 */
[----:B-1----:R-:W2:Y:S02]  /*5d60*/  @!P3 LDC R32, c[0x0][0x8a0] ;  /* 0x00022800ff20bb82 */ /* 0x002ea40000000800 */
.L_x_95:
[----:B-----5:R-:W-:Y:S01]  /*5d70*/  FSETP.NEU.AND P3, PT, R35, RZ, PT ;  /* 0x000000ff2300720b */ /* 0x020fe20003f6d000 */
[----:B------:R-:W-:Y:S01]  /*5d80*/  BSSY B1, `(.L_x_96) ;  /* 0x0000038000017945 */ /* 0x000fe20003800000 */
[----:B------:R-:W-:Y:S01]  /*5d90*/  SEL R3, RZ, 0xffffffff, P2 ;  /* 0xffffffffff037807 */ /* 0x000fe20001000000 */
[----:B------:R-:W-:Y:S01]  /*5da0*/  IMAD.MOV.U32 R43, RZ, RZ, 0x1 ;  /* 0x00000001ff2b7424 */ /* 0x000fe200078e00ff */
[----:B------:R-:W-:Y:S01]  /*5db0*/  @P1 LOP3.LUT P2, RZ, R67, 0xff, RZ, 0xc0, !PT ;  /* 0x000000ff43ff1812 */ /* 0x000fe2000784c0ff */
[----:B------:R-:W-:Y:S01]  /*5dc0*/  IMAD R34, R30, 0x80, R33 ;  /* 0x000000801e227824 */ /* 0x000fe200078e0221 */
[----:B------:R-:W-:Y:S01]  /*5dd0*/  @P1 SEL R2, RZ, 0xffffffff, P3 ;  /* 0xffffffffff021807 */ /* 0x000fe20001800000 */
[----:B------:R-:W-:Y:S01]  /*5de0*/  IMAD R85, R80, -0x10, R78 ;  /* 0xfffffff050557824 */ /* 0x000fe200078e024e */
[----:B------:R-:W-:Y:S01]  /*5df0*/  LEA R87, R30, UR48, 0x3 ;  /* 0x000000301e577c11 */ /* 0x000fe2000f8e18ff */
[----:B------:R-:W-:Y:S01]  /*5e00*/  IMAD.MOV.U32 R88, RZ, RZ, RZ ;  /* 0x000000ffff587224 */ /* 0x000fe200078e00ff */
[----:B------:R-:W-:Y:S02]  /*5e10*/  @P0 SEL R2, R3, R2, !P2 ;  /* 0x0000000203020207 */ /* 0x000fe40005000000 */
[----:B------:R-:W-:Y:S02]  /*5e20*/  CS2R R46, SRZ ;  /* 0x00000000002e7805 */ /* 0x000fe4000001ff00 */
[----:B------:R-:W-:Y:S02]  /*5e30*/  SHF.L.U32 R0, R76, 0x1f, RZ ;  /* 0x0000001f4c007819 */ /* 0x000fe400000006ff */
[----:B------:R-:W-:Y:S02]  /*5e40*/  CS2R R44, SRZ ;  /* 0x00000000002c7805 */ /* 0x000fe4000001ff00 */
[----:B------:R-:W-:Y:S02]  /*5e50*/  @P1 LOP3.LUT R2, R2, 0x1, RZ, 0xc0, !PT ;  /* 0x0000000102021812 */ /* 0x000fe400078ec0ff */
[----:B------:R-:W-:Y:S02]  /*5e60*/  CS2R R50, SRZ ;  /* 0x0000000000327805 */ /* 0x000fe4000001ff00 */
[----:B------:R-:W-:Y:S02]  /*5e70*/  PLOP3.LUT P2, PT, PT, PT, UP1, 0x80, 0x8 ;  /* 0x000000000008781c */ /* 0x000fe40003f4f018 */
[----:B------:R-:W-:Y:S02]  /*5e80*/  CS2R R48, SRZ ;  /* 0x0000000000307805 */ /* 0x000fe4000001ff00 */
[----:B------:R-:W-:Y:S02]  /*5e90*/  ISETP.NE.U32.OR P5, PT, R2, 0x1, !P1 ;  /* 0x000000010200780c */ /* 0x000fe40004fa5470 */
[----:B------:R-:W-:Y:S02]  /*5ea0*/  CS2R R54, SRZ ;  /* 0x0000000000367805 */ /* 0x000fe4000001ff00 */
[----:B------:R-:W-:Y:S02]  /*5eb0*/  LOP3.LUT P4, R83, R67, 0xff, RZ, 0xc0, !PT ;  /* 0x000000ff43537812 */ /* 0x000fe4000788c0ff */
[----:B------:R-:W-:Y:S02]  /*5ec0*/  CS2R R52, SRZ ;  /* 0x0000000000347805 */ /* 0x000fe4000001ff00 */
[----:B------:R-:W-:Y:S02]  /*5ed0*/  SEL R2, RZ, 0xffffffff, P3 ;  /* 0xffffffffff027807 */ /* 0x000fe40001800000 */
[----:B------:R-:W-:Y:S02]  /*5ee0*/  CS2R R58, SRZ ;  /* 0x00000000003a7805 */ /* 0x000fe4000001ff00 */
[----:B------:R-:W-:Y:S02]  /*5ef0*/  P2R R86, PR, RZ, 0x20 ;  /* 0x00000020ff567803 */ /* 0x000fe40000000000 */
[----:B------:R-:W-:Y:S02]  /*5f00*/  CS2R R56, SRZ ;  /* 0x0000000000387805 */ /* 0x000fe4000001ff00 */
[----:B------:R-:W-:Y:S02]  /*5f10*/  @P2 SEL R2, R3, R2, !P4 ;  /* 0x0000000203022207 */ /* 0x000fe40006000000 */
[----:B------:R-:W-:Y:S02]  /*5f20*/  @P5 SHF.L.U32 R4, RZ, 0x1f, RZ ;  /* 0x0000001fff045819 */ /* 0x000fe400000006ff */
[----:B------:R-:W-:Y:S02]  /*5f30*/  LOP3.LUT R2, R2, 0x1, RZ, 0xc0, !PT ;  /* 0x0000000102027812 */ /* 0x000fe400078ec0ff */
[----:B------:R-:W1:Y:S02]  /*5f40*/  @P5 SYNCS.PHASECHK.TRANS64.TRYWAIT P1, [UR48+0x60], R4 ;  /* 0x00006004ff0055a7 */ /* 0x000e640008021130 */
[----:B------:R-:W-:Y:S04]  /*5f50*/  ISETP.NE.U32.AND P2, PT, R2, 0x1, PT ;  /* 0x000000010200780c */ /* 0x000fe80003f45070 */
[----:B------:R-:W-:Y:S01]  /*5f60*/  P2R R89, PR, RZ, 0x4 ;  /* 0x00000004ff597803 */ /* 0x000fe20000000000 */
[----:B------:R3:W4:Y:S01]  /*5f70*/  SYNCS.PHASECHK.TRANS64.TRYWAIT P0, [R87+URZ+0xd0], R0 ;  /* 0x0000d000570075a7 */ /* 0x00072200080011ff */
[----:B-1----:R-:W-:Y:S01]  /*5f80*/  @P5 SEL R43, RZ, 0x1, !P1 ;  /* 0x00000001ff2b5807 */ /* 0x002fe20004800000 */
[----:B---3--:R-:W-:Y:S06]  /*5f90*/  @!P5 BRA `(.L_x_97) ;  /* 0x000000000058d947 */ /* 0x008fec0003800000 */
[----:B------:R-:W-:Y:S01]  /*5fa0*/  IMAD.MOV.U32 R47, RZ, RZ, RZ ;  /* 0x000000ffff2f7224 */ /* 0x000fe200078e00ff */
[----:B------:R-:W-:Y:S01]  /*5fb0*/  ISETP.NE.AND P1, PT, R43, RZ, PT ;  /* 0x000000ff2b00720c */ /* 0x000fe20003f25270 */
[----:B------:R-:W-:Y:S01]  /*5fc0*/  BSSY B0, `(.L_x_98) ;  /* 0x000000c000007945 */ /* 0x000fe20003800000 */
[----:B------:R-:W-:Y:S02]  /*5fd0*/  CS2R R58, SRZ ;  /* 0x00000000003a7805 */ /* 0x000fe4000001ff00 */
[----:B------:R-:W-:Y:S02]  /*5fe0*/  CS2R R56, SRZ ;  /* 0x0000000000387805 */ /* 0x000fe4000001ff00 */
[----:B------:R-:W-:Y:S02]  /*5ff0*/  CS2R R54, SRZ ;  /* 0x0000000000367805 */ /* 0x000fe4000001ff00 */
[----:B------:R-:W-:Y:S02]  /*6000*/  CS2R R52, SRZ ;  /* 0x0000000000347805 */ /* 0x000fe4000001ff00 */
[----:B------:R-:W-:Y:S02]  /*6010*/  CS2R R50, SRZ ;  /* 0x0000000000327805 */ /* 0x000fe4000001ff00 */
[----:B------:R-:W-:Y:S02]  /*6020*/  CS2R R48, SRZ ;  /* 0x0000000000307805 */ /* 0x000fe4000001ff00 */
[----:B------:R-:W-:Y:S01]  /*6030*/  CS2R R44, SRZ ;  /* 0x00000000002c7805 */ /* 0x000fe2000001ff00 */
[----:B------:R-:W-:Y:S06]  /*6040*/  @P1 BRA `(.L_x_99) ;  /* 0x00000000000c1947 */ /* 0x000fec0003800000 */
[----:B------:R-:W-:Y:S04]  /*6050*/  SHF.L.U32 R3, RZ, 0x1f, RZ ;  /* 0x0000001fff037819 */ /* 0x000fe800000006ff */
[----:B------:R-:W1:Y:S02]  /*6060*/  SYNCS.PHASECHK.TRANS64.TRYWAIT P1, [UR48+0x60], R3 ;  /* 0x00006003ff0075a7 */ /* 0x000e640008021130 */
[----:B-1----:R-:W-:Y:S05]  /*6070*/  @!P1 BRA `(.L_x_100) ;  /* 0x0000005800a09947 */ /* 0x002fea0003800000 */
.L_x_99:
[----:B------:R-:W-:Y:S05]  /*6080*/  BSYNC B0 ;  /* 0x0000000000007941 */ /* 0x000fea0003800000 */
.L_x_98:
[----:B------:R-:W-:Y:S01]  /*6090*/  ISETP.NE.AND P1, PT, R89, RZ, PT ;  /* 0x000000ff5900720c */ /* 0x000fe20003f25270 */
[----:B------:R-:W-:Y:S11]  /*60a0*/  HFMA2 R88, -RZ, RZ, 0, 5.9604644775390625e-08 ;  /* 0x00000001ff587431 */ /* 0x000ff600000001ff */
[----:B------:R-:W-:Y:S01]  /*60b0*/  @!UPT UIADD3 URZ, UPT, UPT, URZ, URZ, URZ ;  /* 0x000000fffffff290 */ /* 0x000fe2000fffe0ff */
[----:B------:R3:W1:Y:S04]  /*60c0*/  @P1 LDS.128 R56, [R79] ;  /* 0x000000004f381984 */ /* 0x0006680000000c00 */
[----:B------:R3:W1:Y:S04]  /*60d0*/  @P1 LDS.128 R52, [R78+0x10] ;  /* 0x000010004e341984 */ /* 0x0006680000000c00 */
[----:B------:R3:W1:Y:S04]  /*60e0*/  @P1 LDS.128 R48, [R77+0x20] ;  /* 0x000020004d301984 */ /* 0x0006680000000c00 */
[----:B------:R3:W1:Y:S02]  /*60f0*/  @P1 LDS.128 R44, [R85+0x30] ;  /* 0x00003000552c1984 */ /* 0x0006640000000c00 */
.L_x_97:
[----:B------:R-:W-:Y:S05]  /*6100*/  BSYNC B1 ;  /* 0x0000000000017941 */ /* 0x000fea0003800000 */
.L_x_96:
[----:B-1----:R-:W-:Y:S04]  /*6110*/  SHF.R.U32.HI R3, RZ, 0x15, R34 ;  /* 0x00000015ff037819 */ /* 0x002fe80000011622 */
[----:B------:R-:W-:Y:S01]  /*6120*/  LOP3.LUT P1, RZ, R3, 0x3, R72, 0x48, !PT ;  /* 0x0000000303ff7812 */ /* 0x000fe20007824848 */
[----:B------:R-:W-:Y:S01]  /*6130*/  @!UPT UIADD3 URZ, UPT, UPT, URZ, URZ, URZ ;  /* 0x000000fffffff290 */ /* 0x000fe2000fffe0ff */
[----:B----4-:R-:W-:Y:S11]  /*6140*/  @P0 BRA `(.L_x_101) ;  /* 0x0000000000080947 */ /* 0x010ff60003800000 */
[----:B------:R-:W1:Y:S02]  /*6150*/  SYNCS.PHASECHK.TRANS64.TRYWAIT P0, [R87+URZ+0xd0], R0 ;  /* 0x0000d000570075a7 */ /* 0x000e6400080011ff */
[----:B-1----:R-:W-:Y:S05]  /*6160*/  @!P0 BRA `(.L_x_102) ;  /* 0x00000058007c8947 */ /* 0x002fea0003800000 */
.L_x_101:
[----:B------:R-:W-:Y:S05]  /*6170*/  @!P1 BRA `(.L_x_103) ;  /* 0x0000000000409947 */ /* 0x000fea0003800000 */
[----:B------:R-:W4:Y:S01]  /*6180*/  LDCU.64 UR8, c[0x4][0x70] ;  /* 0x01000e00ff0877ac */ /* 0x000f220008000a00 */
[----:B------:R-:W-:Y:S01]  /*6190*/  MOV R3, 0x0 ;  /* 0x0000000000037802 */ /* 0x000fe20000000f00 */
[----:B------:R-:W-:Y:S02]  /*61a0*/  HFMA2 R12, -RZ, RZ, 0, 5.9604644775390625e-08 ;  /* 0x00000001ff0c7431 */ /* 0x000fe400000001ff */
[----:B------:R-:W-:Y:S02]  /*61b0*/  IMAD.MOV.U32 R8, RZ, RZ, 0x192 ;  /* 0x00000192ff087424 */ /* 0x000fe400078e00ff */
[----:B------:R-:W-:Y:S01]  /*61c0*/  IMAD.MOV.U32 R13, RZ, RZ, RZ ;  /* 0x000000ffff0d7224 */ /* 0x000fe200078e00ff */
[----:B------:R-:W5:Y:S01]  /*61d0*/  LDCU.64 UR6, c[0x4][0x78] ;  /* 0x01000f00ff0677ac */ /* 0x000f620008000a00 */
[----:B------:R-:W1:Y:S01]  /*61e0*/  LDC.64 R2, c[0x4][R3] ;  /* 0x0100000003027b82 */ /* 0x000e620000000a00 */
[----:B------:R-:W2:Y:S01]  /*61f0*/  LDCU.64 UR4, c[0x4][0x10] ;  /* 0x01000200ff0477ac */ /* 0x000ea20008000a00 */
[----:B----4-:R-:W-:Y:S01]  /*6200*/  MOV R5, UR9 ;  /* 0x0000000900057c02 */ /* 0x010fe20008000f00 */
[----:B------:R-:W-:Y:S01]  /*6210*/  IMAD.U32 R4, RZ, RZ, UR8 ;  /* 0x00000008ff047e24 */ /* 0x000fe2000f8e00ff */
[----:B-----5:R-:W-:Y:S01]  /*6220*/  MOV R7, UR7 ;  /* 0x0000000700077c02 */ /* 0x020fe20008000f00 */
[----:B------:R-:W-:Y:S01]  /*6230*/  IMAD.U32 R6, RZ, RZ, UR6 ;  /* 0x00000006ff067e24 */ /* 0x000fe2000f8e00ff */
[----:B--2---:R-:W-:Y:S01]  /*6240*/  MOV R11, UR5 ;  /* 0x00000005000b7c02 */ /* 0x004fe20008000f00 */
[----:B------:R-:W-:Y:S02]  /*6250*/  IMAD.U32 R10, RZ, RZ, UR4 ;  /* 0x00000004ff0a7e24 */ /* 0x000fe4000f8e00ff */
[----:B------:R-:W-:Y:S07]  /*6260*/  LEPC R20, `(.L_x_103) ;  /* 0x000000001014794e */ /* 0x000fee0000000000 */
[----:B-1-3--:R-:W-:Y:S05]  /*6270*/  CALL.ABS.NOINC R2 ;  /* 0x0000000002007343 */ /* 0x00afea0003c00000 */
.L_x_103:
[----:B------:R-:W-:Y:S01]  /*6280*/  LOP3.LUT R20, R56, 0xffffe000, RZ, 0xc0, !PT ;  /* 0xffffe00038147812 */ /* 0x000fe200078ec0ff */
[----:B------:R-:W-:Y:S05]  /*6290*/  WARPSYNC.ALL ;  /* 0x0000000000007948 */ /* 0x000fea0003800000 */
[----:B------:R-:W-:Y:S01]  /*62a0*/  R2UR UR4, R34 ;  /* 0x00000000220472ca */ /* 0x000fe200000e0000 */
[----:B------:R-:W-:Y:S01]  /*62b0*/  BSSY.RECONVERGENT B0, `(.L_x_104) ;  /* 0x0000058000007945 */ /* 0x000fe20003800200 */
[----:B------:R-:W-:Y:S02]  /*62c0*/  LOP3.LUT R21, R57, 0xffffe000, RZ, 0xc0, !PT ;  /* 0xffffe00039157812 */ /* 0x000fe400078ec0ff */
[----:B------:R-:W-:Y:S02]  /*62d0*/  LOP3.LUT R40, R58, 0xffffe000, RZ, 0xc0, !PT ;  /* 0xffffe0003a287812 */ /* 0x000fe400078ec0ff */
[----:B------:R-:W-:Y:S02]  /*62e0*/  LOP3.LUT R41, R52, 0xffffe000, RZ, 0xc0, !PT ;  /* 0xffffe00034297812 */ /* 0x000fe400078ec0ff */
[----:B------:R-:W-:Y:S05]  /*62f0*/  ISETP.NE.AND P0, PT, R81, RZ, PT ;  /* 0x000000ff5100720c */ /* 0x000fea0003f05270 */
[----:B------:R-:W1:Y:S02]  /*6300*/  LDTM.x16 R4, tmem[UR4] ;  /* 0x00000004000479ee */ /* 0x000e640008240000 */
[C---:B-12---:R-:W-:Y:S01]  /*6310*/  FMUL R0, R32.reuse, R4 ;  /* 0x0000000420007220 */ /* 0x046fe20000400000 */
[C---:B------:R-:W-:Y:S01]  /*6320*/  FMUL R2, R32.reuse, R5 ;  /* 0x0000000520027220 */ /* 0x040fe20000400000 */
[C---:B------:R-:W-:Y:S01]  /*6330*/  FMUL R3, R32.reuse, R6 ;  /* 0x0000000620037220 */ /* 0x040fe20000400000 */
[----:B------:R-:W-:Y:S01]  /*6340*/  FMUL R7, R32, R7 ;  /* 0x0000000720077220 */ /* 0x000fe20000400000 */
[----:B------:R-:W-:Y:S01]  /*6350*/  FFMA R36, R35, R20, R0 ;  /* 0x0000001423247223 */ /* 0x000fe20000000000 */
[----:B------:R-:W-:Y:S01]  /*6360*/  LOP3.LUT R20, R59, 0xffffe000, RZ, 0xc0, !PT ;  /* 0xffffe0003b147812 */ /* 0x000fe200078ec0ff */
[C---:B------:R-:W-:Y:S01]  /*6370*/  FFMA R37, R35.reuse, R21, R2 ;  /* 0x0000001523257223 */ /* 0x040fe20000000002 */
[----:B------:R-:W-:Y:S01]  /*6380*/  LOP3.LUT R21, R54, 0xffffe000, RZ, 0xc0, !PT ;  /* 0xffffe00036157812 */ /* 0x000fe200078ec0ff */
[----:B------:R-:W-:Y:S01]  /*6390*/  FFMA R38, R35, R40, R3 ;  /* 0x0000002823267223 */ /* 0x000fe20000000003 */
[----:B------:R-:W-:Y:S01]  /*63a0*/  LOP3.LUT R40, R53, 0xffffe000, RZ, 0xc0, !PT ;  /* 0xffffe00035287812 */ /* 0x000fe200078ec0ff */
[----:B------:R-:W-:Y:S01]  /*63b0*/  FFMA R39, R35, R20, R7 ;  /* 0x0000001423277223 */ /* 0x000fe20000000007 */
[----:B------:R-:W-:Y:S01]  /*63c0*/  LOP3.LUT R20, R55, 0xffffe000, RZ, 0xc0, !PT ;  /* 0xffffe00037147812 */ /* 0x000fe200078ec0ff */
[C---:B------:R-:W-:Y:S01]  /*63d0*/  FMUL R4, R32.reuse, R8 ;  /* 0x0000000820047220 */ /* 0x040fe20000400000 */
[----:B------:R-:W-:Y:S01]  /*63e0*/  F2FP.TF32.F32.PACK_B R36, R36 ;  /* 0x00000024ff24723e */ /* 0x000fe200024050ff */
[C---:B------:R-:W-:Y:S01]  /*63f0*/  FMUL R5, R32.reuse, R9 ;  /* 0x0000000920057220 */ /* 0x040fe20000400000 */
[----:B------:R-:W-:Y:S01]  /*6400*/  F2FP.TF32.F32.PACK_B R37, R37 ;  /* 0x00000025ff25723e */ /* 0x000fe200024050ff */
[C---:B------:R-:W-:Y:S01]  /*6410*/  FMUL R6, R32.reuse, R10 ;  /* 0x0000000a20067220 */ /* 0x040fe20000400000 */
[----:B------:R-:W-:Y:S01]  /*6420*/  FMUL R11, R32, R11 ;  /* 0x0000000b200b7220 */ /* 0x000fe20000400000 */
[----:B------:R-:W-:Y:S01]  /*6430*/  F2FP.TF32.F32.PACK_B R38, R38 ;  /* 0x00000026ff26723e */ /* 0x000fe200024050ff */
[C---:B------:R-:W-:Y:S01]  /*6440*/  FFMA R4, R35.reuse, R41, R4 ;  /* 0x0000002923047223 */ /* 0x040fe20000000004 */
[----:B------:R-:W-:Y:S01]  /*6450*/  F2FP.TF32.F32.PACK_B R39, R39 ;  /* 0x00000027ff27723e */ /* 0x000fe200024050ff */
[C---:B------:R-:W-:Y:S01]  /*6460*/  FFMA R5, R35.reuse, R40, R5 ;  /* 0x0000002823057223 */ /* 0x040fe20000000005 */
[C---:B------:R-:W-:Y:S01]  /*6470*/  FFMA R6, R35.reuse, R21, R6 ;  /* 0x0000001523067223 */ /* 0x040fe20000000006 */
[----:B------:R-:W-:Y:S01]  /*6480*/  FFMA R7, R35, R20, R11 ;  /* 0x0000001423077223 */ /* 0x000fe2000000000b */
[----:B------:R-:W-:Y:S01]  /*6490*/  LOP3.LUT R41, R48, 0xffffe000, RZ, 0xc0, !PT ;  /* 0xffffe00030297812 */ /* 0x000fe200078ec0ff */
[----:B------:R1:W-:Y:S01]  /*64a0*/  STS.128 [R79], R36 ;  /* 0x000000244f007388 */ /* 0x0003e20000000c00 */
[----:B------:R-:W-:Y:S01]  /*64b0*/  LOP3.LUT R40, R49, 0xffffe000, RZ, 0xc0, !PT ;  /* 0xffffe00031287812 */ /* 0x000fe200078ec0ff */
[C---:B------:R-:W-:Y:S01]  /*64c0*/  FMUL R8, R32.reuse, R12 ;  /* 0x0000000c20087220 */ /* 0x040fe20000400000 */
[----:B------:R-:W-:Y:S01]  /*64d0*/  FMUL R9, R32, R13 ;  /* 0x0000000d20097220 */ /* 0x000fe20000400000 */
[----:B------:R-:W-:Y:S01]  /*64e0*/  LOP3.LUT R21, R50, 0xffffe000, RZ, 0xc0, !PT ;  /* 0xffffe00032157812 */ /* 0x000fe200078ec0ff */
[C---:B------:R-:W-:Y:S01]  /*64f0*/  FMUL R10, R32.reuse, R14 ;  /* 0x0000000e200a7220 */ /* 0x040fe20000400000 */
[----:B------:R-:W-:Y:S01]  /*6500*/  LOP3.LUT R20, R51, 0xffffe000, RZ, 0xc0, !PT ;  /* 0xffffe00033147812 */ /* 0x000fe200078ec0ff */
[----:B------:R-:W-:Y:S01]  /*6510*/  FMUL R15, R32, R15 ;  /* 0x0000000f200f7220 */ /* 0x000fe20000400000 */
[----:B------:R-:W-:Y:S01]  /*6520*/  F2FP.TF32.F32.PACK_B R4, R4 ;  /* 0x00000004ff04723e */ /* 0x000fe200024050ff */
[C---:B------:R-:W-:Y:S01]  /*6530*/  FFMA R8, R35.reuse, R41, R8 ;  /* 0x0000002923087223 */ /* 0x040fe20000000008 */
[----:B------:R-:W-:Y:S01]  /*6540*/  F2FP.TF32.F32.PACK_B R5, R5 ;  /* 0x00000005ff05723e */ /* 0x000fe200024050ff */
[C---:B------:R-:W-:Y:S01]  /*6550*/  FFMA R9, R35.reuse, R40, R9 ;  /* 0x0000002823097223 */ /* 0x040fe20000000009 */
[----:B------:R-:W-:Y:S01]  /*6560*/  F2FP.TF32.F32.PACK_B R6, R6 ;  /* 0x00000006ff06723e */ /* 0x000fe200024050ff */
[C---:B------:R-:W-:Y:S01]  /*6570*/  FFMA R10, R35.reuse, R21, R10 ;  /* 0x00000015230a7223 */ /* 0x040fe2000000000a */
[----:B------:R-:W-:Y:S01]  /*6580*/  F2FP.TF32.F32.PACK_B R7, R7 ;  /* 0x00000007ff07723e */ /* 0x000fe200024050ff */
[----:B------:R-:W-:Y:S01]  /*6590*/  FFMA R11, R35, R20, R15 ;  /* 0x00000014230b7223 */ /* 0x000fe2000000000f */
[----:B------:R-:W-:Y:S01]  /*65a0*/  LOP3.LUT R41, R44, 0xffffe000, RZ, 0xc0, !PT ;  /* 0xffffe0002c297812 */ /* 0x000fe200078ec0ff */
[C---:B------:R-:W-:Y:S01]  /*65b0*/  FMUL R12, R32.reuse, R16 ;  /* 0x00000010200c7220 */ /* 0x040fe20000400000 */
[----:B------:R-:W-:Y:S01]  /*65c0*/  LOP3.LUT R40, R45, 0xffffe000, RZ, 0xc0, !PT ;  /* 0xffffe0002d287812 */ /* 0x000fe200078ec0ff */
[----:B------:R1:W-:Y:S01]  /*65d0*/  STS.128 [R78+0x10], R4 ;  /* 0x000010044e007388 */ /* 0x0003e20000000c00 */
        /* <DEDUP_REMOVED lines=13> */
[----:B------:R-:W-:Y:S02]  /*66b0*/  F2FP.TF32.F32.PACK_B R12, R12 ;  /* 0x0000000cff0c723e */ /* 0x000fe400024050ff */
[----:B------:R-:W-:Y:S01]  /*66c0*/  F2FP.TF32.F32.PACK_B R13, R13 ;  /* 0x0000000dff0d723e */ /* 0x000fe200024050ff */
[----:B------:R1:W-:Y:S01]  /*66d0*/  STS.128 [R77+0x20], R8 ;  /* 0x000020084d007388 */ /* 0x0003e20000000c00 */
[----:B------:R-:W-:Y:S02]  /*66e0*/  F2FP.TF32.F32.PACK_B R14, R14 ;  /* 0x0000000eff0e723e */ /* 0x000fe400024050ff */
[----:B------:R-:W-:Y:S05]  /*66f0*/  F2FP.TF32.F32.PACK_B R15, R15 ;  /* 0x0000000fff0f723e */ /* 0x000fea00024050ff */
[----:B------:R1:W-:Y:S01]  /*6700*/  STS.128 [R85+0x30], R12 ;  /* 0x0000300c55007388 */ /* 0x0003e20000000c00 */
[----:B------:R-:W-:Y:S01]  /*6710*/  @!PT LDS RZ, [RZ] ;  /* 0x00000000fffff984 */ /* 0x000fe20000000800 */
[----:B------:R-:W-:Y:S01]  /*6720*/  @!PT LDS RZ, [RZ] ;  /* 0x00000000fffff984 */ /* 0x000fe20000000800 */
[----:B------:R-:W-:Y:S01]  /*6730*/  @!PT LDS RZ, [RZ] ;  /* 0x00000000fffff984 */ /* 0x000fe20000000800 */
[----:B------:R-:W-:Y:S01]  /*6740*/  @!PT LDS RZ, [RZ] ;  /* 0x00000000fffff984 */ /* 0x000fe20000000800 */
[----:B------:R2:W-:Y:S07]  /*6750*/  MEMBAR.ALL.CTA ;  /* 0x0000000000007992 */ /* 0x0005ee0000008000 */
[----:B--2---:R-:W2:Y:S02]  /*6760*/  FENCE.VIEW.ASYNC.S ;  /* 0x00000000000073c6 */ /* 0x004ea40000000000 */
[----:B--2---:R-:W-:Y:S06]  /*6770*/  BAR.SYNC.DEFER_BLOCKING 0x1, 0x80 ;  /* 0x0042000000007b1d */ /* 0x004fec0000010000 */
[----:B------:R-:W-:Y:S05]  /*6780*/  @P0 BRA `(.L_x_105) ;  /* 0x0000000000280947 */ /* 0x000fea0003800000 */
[----:B------:R-:W-:Y:S02]  /*6790*/  UIADD3 UR4, UPT, UPT, UR48, 0x200, URZ ;  /* 0x0000020030047890 */ /* 0x000fe4000fffe0ff */
[----:B------:R-:W-:Y:S01]  /*67a0*/  UIADD3 UR6, UP0, UPT, UR52, 0x680, URZ ;  /* 0x0000068034067890 */ /* 0x000fe2000ff1e0ff */
[----:B------:R-:W-:Y:S03]  /*67b0*/  UMOV UR43, UR36 ;  /* 0x00000024002b7c82 */ /* 0x000fe60008000000 */
[----:B------:R-:W-:Y:S01]  /*67c0*/  MOV R73, UR4 ;  /* 0x0000000400497c02 */ /* 0x000fe20008000f00 */
[----:B------:R-:W-:Y:S03]  /*67d0*/  UIADD3.X UR7, UPT, UPT, URZ, UR53, URZ, UP0, !UPT ;  /* 0x00000035ff077290 */ /* 0x000fe600087fe4ff */
[----:B------:R-:W-:Y:S11]  /*67e0*/  R2UR UR40, R73 ;  /* 0x00000000492872ca */ /* 0x000ff600000e0000 */
[----:B------:R-:W-:Y:S02]  /*67f0*/  @!UPT UIADD3 URZ, UPT, UPT, URZ, URZ, URZ ;  /* 0x000000fffffff290 */ /* 0x000fe4000fffe0ff */
[----:B------:R2:W-:Y:S01]  /*6800*/  UTMASTG.3D [UR40], [UR6] ;  /* 0x00000028060073b5 */ /* 0x0005e20008010000 */
[----:B------:R0:W-:Y:S01]  /*6810*/  UTMACMDFLUSH ;  /* 0x00000000000079b7 */ /* 0x0001e20000000000 */
[----:B--2---:R-:W-:Y:S04]  /*6820*/  DEPBAR.LE SB0, 0x1 ;  /* 0x000080400000791a */ /* 0x004fe80000000000 */
.L_x_105:
[----:B------:R-:W-:Y:S05]  /*6830*/  BSYNC.RECONVERGENT B0 ;  /* 0x0000000000007941 */ /* 0x000fea0003800200 */
.L_x_104:
[----:B------:R-:W-:Y:S01]  /*6840*/  BAR.SYNC.DEFER_BLOCKING 0x1, 0x80 ;  /* 0x0042000000007b1d */ /* 0x000fe20000010000 */
[----:B------:R-:W-:Y:S01]  /*6850*/  ISETP.NE.AND P1, PT, R86, RZ, PT ;  /* 0x000000ff5600720c */ /* 0x000fe20003f25270 */
[----:B------:R-:W-:Y:S01]  /*6860*/  UISETP.NE.AND UP0, UPT, UR49, URZ, UPT ;  /* 0x000000ff3100728c */ /* 0x000fe2000bf05270 */
[----:B------:R-:W-:Y:S11]  /*6870*/  LEA R3, R88, UR48, 0x3 ;  /* 0x0000003058037c11 */ /* 0x000ff6000f8e18ff */
[----:B------:R-:W-:Y:S01]  /*6880*/  @P1 SHF.L.U32 R2, RZ, 0x1f, RZ ;  /* 0x0000001fff021819 */ /* 0x000fe200000006ff */
[----:B------:R-:W-:Y:S06]  /*6890*/  BRA.U !UP0, `(.L_x_106) ;  /* 0x0000000108247547 */ /* 0x000fec000b800000 */
[----:B-1----:R-:W-:Y:S01]  /*68a0*/  IMAD.U32 R5, RZ, RZ, UR51 ;  /* 0x00000033ff057e24 */ /* 0x002fe2000f8e00ff */
[----:B------:R-:W-:Y:S01]  /*68b0*/  MOV R0, UR37 ;  /* 0x0000002500007c02 */ /* 0x000fe20008000f00 */
[----:B------:R-:W-:Y:S03]  /*68c0*/  UIADD3 UR51, UPT, UPT, UR51, 0x1, URZ ;  /* 0x0000000133337890 */ /* 0x000fe6000fffe0ff */
[----:B------:R-:W-:Y:S01]  /*68d0*/  @P1 LEA R5, R5, UR48, 0x3 ;  /* 0x0000003005051c11 */ /* 0x000fe2000f8e18ff */
[----:B------:R-:W-:Y:S04]  /*68e0*/  UISETP.NE.AND UP0, UPT, UR51, 0x4, UPT ;  /* 0x000000043300788c */ /* 0x000fe8000bf05270 */
[----:B------:R-:W-:Y:S01]  /*68f0*/  @P1 VIADD R5, R5, 0x80 ;  /* 0x0000008005051836 */ /* 0x000fe20000000000 */
[----:B------:R-:W-:Y:S04]  /*6900*/  USEL UR51, UR51, URZ, UP0 ;  /* 0x000000ff33337287 */ /* 0x000fe80008000000 */
[----:B------:R-:W-:Y:S04]  /*6910*/  @P1 PRMT R0, R0, 0x654, R5 ;  /* 0x0000065400001816 */ /* 0x000fe80000000005 */
[----:B------:R2:W-:Y:S04]  /*6920*/  @P1 SYNCS.ARRIVE.TRANS64.RED.A1T0 RZ, [R0+URZ], RZ ;  /* 0x000000ff00ff19a7 */ /* 0x0005e800081004ff */
.L_x_106:
[----:B------:R-:W4:Y:S01]  /*6930*/  @P1 SYNCS.PHASECHK.TRANS64.TRYWAIT P0, [R3+URZ+0x60], R2 ;  /* 0x00006002030015a7 */ /* 0x000f2200080011ff */
[----:B------:R-:W-:Y:S01]  /*6940*/  BSSY B1, `(.L_x_107) ;  /* 0x0000016000017945 */ /* 0x000fe20003800000 */
[----:B----4-:R-:W-:Y:S03]  /*6950*/  @P1 SEL R43, RZ, 0x1, !P0 ;  /* 0x00000001ff2b1807 */ /* 0x010fe60004000000 */
[----:B------:R-:W-:Y:S05]  /*6960*/  @!P1 BRA `(.L_x_108) ;  /* 0x00000000004c9947 */ /* 0x000fea0003800000 */
[----:B------:R-:W-:Y:S01]  /*6970*/  ISETP.NE.AND P0, PT, R43, RZ, PT ;  /* 0x000000ff2b00720c */ /* 0x000fe20003f05270 */
[----:B------:R-:W-:Y:S01]  /*6980*/  BSSY B0, `(.L_x_109) ;  /* 0x000000b000007945 */ /* 0x000fe20003800000 */
[----:B------:R-:W-:Y:S11]  /*6990*/  ISETP.NE.AND P1, PT, R89, RZ, PT ;  /* 0x000000ff5900720c */ /* 0x000ff60003f25270 */
[----:B------:R-:W-:Y:S02]  /*69a0*/  @!UPT UIADD3 URZ, UPT, UPT, URZ, URZ, URZ ;  /* 0x000000fffffff290 */ /* 0x000fe4000fffe0ff */
[C---:B-1----:R-:W-:Y:S01]  /*69b0*/  @P1 IMAD R6, R88.reuse, 0x2000, R79 ;  /* 0x0000200058061824 */ /* 0x042fe200078e024f */
[C---:B------:R-:W-:Y:S01]  /*69c0*/  @P1 LEA R4, R88.reuse, R77, 0xd ;  /* 0x0000004d58041211 */ /* 0x040fe200078e68ff */
[C---:B------:R-:W-:Y:S02]  /*69d0*/  @P1 IMAD R5, R88.reuse, 0x2000, R78 ;  /* 0x0000200058051824 */ /* 0x040fe400078e024e */
[----:B------:R-:W-:Y:S01]  /*69e0*/  @P1 IMAD R2, R88, 0x2000, R85 ;  /* 0x0000200058021824 */ /* 0x000fe200078e0255 */
[----:B------:R-:W-:Y:S06]  /*69f0*/  @P0 BRA `(.L_x_110) ;  /* 0x00000000000c0947 */ /* 0x000fec0003800000 */
[----:B--2---:R-:W-:Y:S04]  /*6a00*/  SHF.L.U32 R0, RZ, 0x1f, RZ ;  /* 0x0000001fff007819 */ /* 0x004fe800000006ff */
[----:B------:R-:W1:Y:S02]  /*6a10*/  SYNCS.PHASECHK.TRANS64.TRYWAIT P0, [R3+URZ+0x60], R0 ;  /* 0x00006000030075a7 */ /* 0x000e6400080011ff */
[----:B-1----:R-:W-:Y:S05]  /*6a20*/  @!P0 BRA `(.L_x_111) ;  /* 0x0000005000608947 */ /* 0x002fea0003800000 */
.L_x_110:
[----:B------:R-:W-:Y:S05]  /*6a30*/  BSYNC B0 ;  /* 0x0000000000007941 */ /* 0x000fea0003800000 */
.L_x_109:
[----:B------:R-:W-:Y:S02]  /*6a40*/  ISETP.NE.AND P0, PT, R89, RZ, PT ;  /* 0x000000ff5900720c */ /* 0x000fe40003f05270 */
[----:B------:R-:W-:Y:S11]  /*6a50*/  IADD3 R88, PT, PT, R88, 0x1, RZ ;  /* 0x0000000158587810 */ /* 0x000ff60007ffe0ff */
[----:B------:R4:W1:Y:S04]  /*6a60*/  @P0 LDS.128 R56, [R6] ;  /* 0x0000000006380984 */ /* 0x0008680000000c00 */
[----:B------:R4:W1:Y:S04]  /*6a70*/  @P0 LDS.128 R52, [R5+0x10] ;  /* 0x0000100005340984 */ /* 0x0008680000000c00 */
[----:B------:R4:W1:Y:S04]  /*6a80*/  @P0 LDS.128 R48, [R4+0x20] ;  /* 0x0000200004300984 */ /* 0x0008680000000c00 */
[----:B------:R4:W1:Y:S02]  /*6a90*/  @P0 LDS.128 R44, [R2+0x30] ;  /* 0x00003000022c0984 */ /* 0x0008640000000c00 */
.L_x_108:
[----:B------:R-:W-:Y:S05]  /*6aa0*/  BSYNC B1 ;  /* 0x0000000000017941 */ /* 0x000fea0003800000 */
.L_x_107:
[----:B-1----:R-:W-:Y:S05]  /*6ab0*/  VIADD R3, R34, 0x10 ;  /* 0x0000001022037836 */ /* 0x002fea0000000000 */
[----:B------:R-:W-:Y:S04]  /*6ac0*/  SHF.R.U32.HI R3, RZ, 0x15, R3 ;  /* 0x00000015ff037819 */ /* 0x000fe80000011603 */
[----:B------:R-:W-:Y:S11]  /*6ad0*/  LOP3.LUT P0, RZ, R3, 0x3, R72, 0x48, !PT ;  /* 0x0000000303ff7812 */ /* 0x000ff60007804848 */
[----:B------:R-:W-:Y:S02]  /*6ae0*/  @!UPT UIADD3 URZ, UPT, UPT, URZ, URZ, URZ ;  /* 0x000000fffffff290 */ /* 0x000fe4000fffe0ff */
[----:B------:R-:W-:Y:S05]  /*6af0*/  @!P0 BRA `(.L_x_112) ;  /* 0x0000000000408947 */ /* 0x000fea0003800000 */
[----:B------:R-:W1:Y:S01]  /*6b00*/  LDCU.64 UR8, c[0x4][0x70] ;  /* 0x01000e00ff0877ac */ /* 0x000e620008000a00 */
[----:B------:R-:W-:Y:S01]  /*6b10*/  MOV R3, 0x0 ;  /* 0x0000000000037802 */ /* 0x000fe20000000f00 */
[----:B------:R-:W-:Y:S02]  /*6b20*/  HFMA2 R12, -RZ, RZ, 0, 5.9604644775390625e-08 ;  /* 0x00000001ff0c7431 */ /* 0x000fe400000001ff */
[----:B------:R-:W-:Y:S02]  /*6b30*/  IMAD.MOV.U32 R8, RZ, RZ, 0x192 ;  /* 0x00000192ff087424 */ /* 0x000fe400078e00ff */
[----:B------:R-:W-:Y:S01]  /*6b40*/  IMAD.MOV.U32 R13, RZ, RZ, RZ ;  /* 0x000000ffff0d7224 */ /* 0x000fe200078e00ff */
[----:B------:R-:W5:Y:S01]  /*6b50*/  LDCU.64 UR6, c[0x4][0x78] ;  /* 0x01000f00ff0677ac */ /* 0x000f620008000a00 */
[----:B----4-:R-:W4:Y:S01]  /*6b60*/  LDC.64 R2, c[0x4][R3] ;  /* 0x0100000003027b82 */ /* 0x010f220000000a00 */
[----:B------:R-:W2:Y:S01]  /*6b70*/  LDCU.64 UR4, c[0x4][0x10] ;  /* 0x01000200ff0477ac */ /* 0x000ea20008000a00 */
[----:B-1----:R-:W-:Y:S01]  /*6b80*/  MOV R5, UR9 ;  /* 0x0000000900057c02 */ /* 0x002fe20008000f00 */
[----:B------:R-:W-:Y:S01]  /*6b90*/  IMAD.U32 R4, RZ, RZ, UR8 ;  /* 0x00000008ff047e24 */ /* 0x000fe2000f8e00ff */
[----:B-----5:R-:W-:Y:S01]  /*6ba0*/  MOV R7, UR7 ;  /* 0x0000000700077c02 */ /* 0x020fe20008000f00 */
[----:B------:R-:W-:Y:S01]  /*6bb0*/  IMAD.U32 R6, RZ, RZ, UR6 ;  /* 0x00000006ff067e24 */ /* 0x000fe2000f8e00ff */
[----:B--2---:R-:W-:Y:S01]  /*6bc0*/  MOV R11, UR5 ;  /* 0x00000005000b7c02 */ /* 0x004fe20008000f00 */
[----:B------:R-:W-:Y:S02]  /*6bd0*/  IMAD.U32 R10, RZ, RZ, UR4 ;  /* 0x00000004ff0a7e24 */ /* 0x000fe4000f8e00ff */
[----:B------:R-:W-:Y:S07]  /*6be0*/  LEPC R20, `(.L_x_112) ;  /* 0x000000001014794e */ /* 0x000fee0000000000 */
[----:B---34-:R-:W-:Y:S05]  /*6bf0*/  CALL.ABS.NOINC R2 ;  /* 0x0000000002007343 */ /* 0x018fea0003c00000 */
.L_x_112:
[----:B------:R-:W-:Y:S01]  /*6c00*/  LOP3.LUT R20, R56, 0xffffe000, RZ, 0xc0, !PT ;  /* 0xffffe00038147812 */ /* 0x000fe200078ec0ff */
[----:B------:R-:W-:Y:S05]  /*6c10*/  WARPSYNC.ALL ;  /* 0x0000000000007948 */ /* 0x000fea0003800000 */
[----:B------:R-:W-:Y:S01]  /*6c20*/  R2UR UR4, R34 ;  /* 0x00000000220472ca */ /* 0x000fe200000e0000 */
[----:B------:R-:W-:Y:S01]  /*6c30*/  IMAD.U32 R91, RZ, RZ, UR51 ;  /* 0x00000033ff5b7e24 */ /* 0x000fe2000f8e00ff */
[----:B------:R-:W-:Y:S01]  /*6c40*/  LOP3.LUT R21, R57, 0xffffe000, RZ, 0xc0, !PT ;  /* 0xffffe00039157812 */ /* 0x000fe200078ec0ff */
[----:B------:R-:W-:Y:S01]  /*6c50*/  IMAD.U32 R90, RZ, RZ, UR37 ;  /* 0x00000025ff5a7e24 */ /* 0x000fe2000f8e00ff */
[----:B------:R-:W-:Y:S01]  /*6c60*/  LOP3.LUT R40, R59, 0xffffe000, RZ, 0xc0, !PT ;  /* 0xffffe0003b287812 */ /* 0x000fe200078ec0ff */
[----:B------:R-:W-:Y:S01]  /*6c70*/  BSSY.RECONVERGENT B0, `(.L_x_113) ;  /* 0x000005b000007945 */ /* 0x000fe20003800200 */
[----:B------:R-:W-:Y:S02]  /*6c80*/  LOP3.LUT R41, R52, 0xffffe000, RZ, 0xc0, !PT ;  /* 0xffffe00034297812 */ /* 0x000fe400078ec0ff */
[----:B------:R-:W-:Y:S02]  /*6c90*/  LOP3.LUT R42, R53, 0xffffe000, RZ, 0xc0, !PT ;  /* 0xffffe000352a7812 */ /* 0x000fe400078ec0ff */
[----:B------:R-:W-:Y:S02]  /*6ca0*/  ISETP.NE.AND P6, PT, R86, RZ, PT ;  /* 0x000000ff5600720c */ /* 0x000fe40003fc5270 */
[----:B------:R-:W-:Y:S01]  /*6cb0*/  ISETP.NE.AND P0, PT, R81, RZ, PT ;  /* 0x000000ff5100720c */ /* 0x000fe20003f05270 */
[----:B----4-:R-:W2:Y:S10]  /*6cc0*/  LDTM.x16 R4, tmem[UR4+0x10] ;  /* 0x00001004000479ee */ /* 0x010eb40008240000 */
[----:B------:R-:W-:Y:S02]  /*6cd0*/  @P6 LEA R91, R91, UR48, 0x3 ;  /* 0x000000305b5b6c11 */ /* 0x000fe4000f8e18ff */
[----:B------:R-:W-:Y:S03]  /*6ce0*/  @P6 SHF.L.U32 R92, RZ, 0x1f, RZ ;  /* 0x0000001fff5c6819 */ /* 0x000fe600000006ff */
[----:B------:R-:W-:Y:S05]  /*6cf0*/  @P6 VIADD R91, R91, 0x80 ;  /* 0x000000805b5b6836 */ /* 0x000fea0000000000 */
[----:B------:R-:W-:Y:S02]  /*6d00*/  @P6 PRMT R90, R90, 0x654, R91 ;  /* 0x000006545a5a6816 */ /* 0x000fe4000000005b */
[----:B------:R-:W-:Y:S01]  /*6d10*/  LEA R91, R88, UR48, 0x3 ;  /* 0x00000030585b7c11 */ /* 0x000fe2000f8e18ff */
[C---:B--2---:R-:W-:Y:S01]  /*6d20*/  FMUL R0, R32.reuse, R4 ;  /* 0x0000000420007220 */ /* 0x044fe20000400000 */
[C---:B------:R-:W-:Y:S01]  /*6d30*/  FMUL R2, R32.reuse, R5 ;  /* 0x0000000520027220 */ /* 0x040fe20000400000 */
[C---:B------:R-:W-:Y:S01]  /*6d40*/  FMUL R3, R32.reuse, R6 ;  /* 0x0000000620037220 */ /* 0x040fe20000400000 */
[----:B------:R-:W-:Y:S01]  /*6d50*/  FMUL R7, R32, R7 ;  /* 0x0000000720077220 */ /* 0x000fe20000400000 */
[C---:B------:R-:W-:Y:S01]  /*6d60*/  FFMA R36, R35.reuse, R20, R0 ;  /* 0x0000001423247223 */ /* 0x040fe20000000000 */
[----:B------:R-:W-:Y:S01]  /*6d70*/  LOP3.LUT R20, R58, 0xffffe000, RZ, 0xc0, !PT ;  /* 0xffffe0003a147812 */ /* 0x000fe200078ec0ff */
[C---:B------:R-:W-:Y:S01]  /*6d80*/  FFMA R37, R35.reuse, R21, R2 ;  /* 0x0000001523257223 */ /* 0x040fe20000000002 */
[----:B------:R-:W-:Y:S01]  /*6d90*/  LOP3.LUT R21, R48, 0xffffe000, RZ, 0xc0, !PT ;  /* 0xffffe00030157812 */ /* 0x000fe200078ec0ff */
[----:B------:R-:W-:Y:S01]  /*6da0*/  FMUL R4, R32, R8 ;  /* 0x0000000820047220 */ /* 0x000fe20000400000 */
[----:B------:R-:W-:Y:S01]  /*6db0*/  F2FP.TF32.F32.PACK_B R36, R36 ;  /* 0x00000024ff24723e */ /* 0x000fe200024050ff */
[C---:B------:R-:W-:Y:S01]  /*6dc0*/  FFMA R38, R35.reuse, R20, R3 ;  /* 0x0000001423267223 */ /* 0x040fe20000000003 */
[----:B------:R-:W-:Y:S01]  /*6dd0*/  LOP3.LUT R20, R54, 0xffffe000, RZ, 0xc0, !PT ;  /* 0xffffe00036147812 */ /* 0x000fe200078ec0ff */
[----:B------:R-:W-:Y:S01]  /*6de0*/  FFMA R39, R35, R40, R7 ;  /* 0x0000002823277223 */ /* 0x000fe20000000007 */
[----:B------:R-:W-:Y:S01]  /*6df0*/  LOP3.LUT R40, R55, 0xffffe000, RZ, 0xc0, !PT ;  /* 0xffffe00037287812 */ /* 0x000fe200078ec0ff */
[C---:B------:R-:W-:Y:S01]  /*6e00*/  FMUL R5, R32.reuse, R9 ;  /* 0x0000000920057220 */ /* 0x040fe20000400000 */
[C---:B------:R-:W-:Y:S01]  /*6e10*/  FMUL R6, R32.reuse, R10 ;  /* 0x0000000a20067220 */ /* 0x040fe20000400000 */
[C---:B------:R-:W-:Y:S01]  /*6e20*/  FMUL R11, R32.reuse, R11 ;  /* 0x0000000b200b7220 */ /* 0x040fe20000400000 */
[----:B------:R-:W-:Y:S01]  /*6e30*/  F2FP.TF32.F32.PACK_B R37, R37 ;  /* 0x00000025ff25723e */ /* 0x000fe200024050ff */
[C---:B------:R-:W-:Y:S01]  /*6e40*/  FFMA R4, R35.reuse, R41, R4 ;  /* 0x0000002923047223 */ /* 0x040fe20000000004 */
[----:B------:R-:W-:Y:S01]  /*6e50*/  F2FP.TF32.F32.PACK_B R38, R38 ;  /* 0x00000026ff26723e */ /* 0x000fe200024050ff */
[C---:B------:R-:W-:Y:S01]  /*6e60*/  FFMA R5, R35.reuse, R42, R5 ;  /* 0x0000002a23057223 */ /* 0x040fe20000000005 */
[----:B------:R-:W-:Y:S01]  /*6e70*/  F2FP.TF32.F32.PACK_B R39, R39 ;  /* 0x00000027ff27723e */ /* 0x000fe200024050ff */
[C---:B------:R-:W-:Y:S01]  /*6e80*/  FFMA R6, R35.reuse, R20, R6 ;  /* 0x0000001423067223 */ /* 0x040fe20000000006 */
[----:B------:R-:W-:Y:S01]  /*6e90*/  FFMA R7, R35, R40, R11 ;  /* 0x0000002823077223 */ /* 0x000fe2000000000b */
        /* <DEDUP_REMOVED lines=47> */
[----:B------:R-:W-:Y:S02]  /*7190*/  UIADD3 UR8, UP0, UPT, UR52, 0x680, URZ ;  /* 0x0000068034087890 */ /* 0x000fe4000ff1e0ff */
[----:B------:R-:W-:Y:S02]  /*71a0*/  UIADD3 UR5, UPT, UPT, UR41, 0x10, URZ ;  /* 0x0000001029057890 */ /* 0x000fe4000fffe0ff */
[----:B------:R-:W-:Y:S02]  /*71b0*/  UIADD3 UR4, UPT, UPT, UR48, 0x2200, URZ ;  /* 0x0000220030047890 */ /* 0x000fe4000fffe0ff */
[----:B------:R-:W-:Y:S01]  /*71c0*/  UIADD3.X UR9, UPT, UPT, URZ, UR53, URZ, UP0, !UPT ;  /* 0x00000035ff097290 */ /* 0x000fe200087fe4ff */
[----:B------:R-:W-:Y:S01]  /*71d0*/  UMOV UR6, UR42 ;  /* 0x0000002a00067c82 */ /* 0x000fe20008000000 */
[----:B------:R-:W-:Y:S07]  /*71e0*/  UMOV UR7, UR36 ;  /* 0x0000002400077c82 */ /* 0x000fee0008000000 */
[----:B------:R2:W-:Y:S01]  /*71f0*/  UTMASTG.3D [UR4], [UR8] ;  /* 0x00000004080073b5 */ /* 0x0005e20008010000 */
[----:B------:R0:W-:Y:S01]  /*7200*/  UTMACMDFLUSH ;  /* 0x00000000000079b7 */ /* 0x0001e20000000000 */
[----:B--2---:R-:W-:Y:S04]  /*7210*/  DEPBAR.LE SB0, 0x1 ;  /* 0x000080400000791a */ /* 0x004fe80000000000 */
.L_x_114:
[----:B------:R-:W-:Y:S05]  /*7220*/  BSYNC.RECONVERGENT B0 ;  /* 0x0000000000007941 */ /* 0x000fea0003800200 */
.L_x_113:
[----:B------:R-:W-:Y:S01]  /*7230*/  BAR.SYNC.DEFER_BLOCKING 0x1, 0x80 ;  /* 0x0042000000007b1d */ /* 0x000fe20000010000 */
[----:B------:R-:W-:Y:S04]  /*7240*/  UIADD3 UR40, UPT, UPT, UR51, 0x1, URZ ;  /* 0x0000000133287890 */ /* 0x000fe8000fffe0ff */
[----:B------:R-:W-:Y:S04]  /*7250*/  UISETP.NE.AND UP0, UPT, UR40, 0x4, UPT ;  /* 0x000000042800788c */ /* 0x000fe8000bf05270 */
[----:B------:R-:W-:Y:S01]  /*7260*/  USEL UR40, UR40, URZ, UP0 ;  /* 0x000000ff28287287 */ /* 0x000fe20008000000 */
[----:B------:R2:W-:Y:S01]  /*7270*/  @P6 SYNCS.ARRIVE.TRANS64.RED.A1T0 RZ, [R90+URZ], RZ ;  /* 0x000000ff5aff69a7 */ /* 0x0005e200081004ff */
[----:B------:R-:W-:Y:S01]  /*7280*/  BSSY B1, `(.L_x_115) ;  /* 0x0000017000017945 */ /* 0x000fe20003800000 */
[----:B------:R-:W4:Y:S02]  /*7290*/  @P6 SYNCS.PHASECHK.TRANS64.TRYWAIT P0, [R91+URZ+0x60], R92 ;  /* 0x0000605c5b0065a7 */ /* 0x000f2400080011ff */
[----:B----4-:R-:W-:Y:S01]  /*72a0*/  @P6 SEL R43, RZ, 0x1, !P0 ;  /* 0x00000001ff2b6807 */ /* 0x010fe20004000000 */
[----:B--2---:R-:W-:Y:S06]  /*72b0*/  @!P6 BRA `(.L_x_116) ;  /* 0x00000000004ce947 */ /* 0x004fec0003800000 */
        /* <DEDUP_REMOVED lines=9> */
[----:B------:R-:W-:Y:S04]  /*7350*/  SHF.L.U32 R6, RZ, 0x1f, RZ ;  /* 0x0000001fff067819 */ /* 0x000fe800000006ff */
[----:B------:R-:W1:Y:S02]  /*7360*/  SYNCS.PHASECHK.TRANS64.TRYWAIT P0, [R91+URZ+0x60], R6 ;  /* 0x000060065b0075a7 */ /* 0x000e6400080011ff */
[----:B-1----:R-:W-:Y:S05]  /*7370*/  @!P0 BRA `(.L_x_119) ;  /* 0x0000004800208947 */ /* 0x002fea0003800000 */
.L_x_118:
[----:B------:R-:W-:Y:S05]  /*7380*/  BSYNC B0 ;  /* 0x0000000000007941 */ /* 0x000fea0003800000 */
.L_x_117:
[----:B------:R-:W-:Y:S02]  /*7390*/  ISETP.NE.AND P0, PT, R89, RZ, PT ;  /* 0x000000ff5900720c */ /* 0x000fe40003f05270 */
[----:B------:R-:W-:Y:S11]  /*73a0*/  IADD3 R88, PT, PT, R88, 0x1, RZ ;  /* 0x0000000158587810 */ /* 0x000ff60007ffe0ff */
[----:B------:R2:W4:Y:S04]  /*73b0*/  @P0 LDS.128 R56, [R4] ;  /* 0x0000000004380984 */ /* 0x0005280000000c00 */
[----:B------:R2:W1:Y:S04]  /*73c0*/  @P0 LDS.128 R52, [R3+0x10] ;  /* 0x0000100003340984 */ /* 0x0004680000000c00 */
[----:B------:R2:W1:Y:S04]  /*73d0*/  @P0 LDS.128 R48, [R2+0x20] ;  /* 0x0000200002300984 */ /* 0x0004680000000c00 */
[----:B------:R2:W1:Y:S02]  /*73e0*/  @P0 LDS.128 R44, [R0+0x30] ;  /* 0x00003000002c0984 */ /* 0x0004640000000c00 */
.L_x_116:
[----:B------:R-:W-:Y:S05]  /*73f0*/  BSYNC B1 ;  /* 0x0000000000017941 */ /* 0x000fea0003800000 */
.L_x_115:
[----:B--2---:R-:W-:Y:S05]  /*7400*/  VIADD R3, R34, 0x20 ;  /* 0x0000002022037836 */ /* 0x004fea0000000000 */
[----:B------:R-:W-:Y:S04]  /*7410*/  SHF.R.U32.HI R3, RZ, 0x15, R3 ;  /* 0x00000015ff037819 */ /* 0x000fe80000011603 */
[----:B------:R-:W-:Y:S11]  /*7420*/  LOP3.LUT P0, RZ, R3, 0x3, R72, 0x48, !PT ;  /* 0x0000000303ff7812 */ /* 0x000ff60007804848 */
[----:B------:R-:W-:Y:S02]  /*7430*/  @!UPT UIADD3 URZ, UPT, UPT, URZ, URZ, URZ ;  /* 0x000000fffffff290 */ /* 0x000fe4000fffe0ff */
[----:B------:R-:W-:Y:S05]  /*7440*/  @!P0 BRA `(.L_x_120) ;  /* 0x0000000000408947 */ /* 0x000fea0003800000 */
[----:B------:R-:W2:Y:S01]  /*7450*/  LDCU.64 UR8, c[0x4][0x70] ;  /* 0x01000e00ff0877ac */ /* 0x000ea20008000a00 */
[----:B------:R-:W-:Y:S01]  /*7460*/  MOV R3, 0x0 ;  /* 0x0000000000037802 */ /* 0x000fe20000000f00 */
[----:B-1----:R-:W-:Y:S02]  /*7470*/  HFMA2 R12, -RZ, RZ, 0, 5.9604644775390625e-08 ;  /* 0x00000001ff0c7431 */ /* 0x002fe400000001ff */
[----:B------:R-:W-:Y:S02]  /*7480*/  IMAD.MOV.U32 R8, RZ, RZ, 0x192 ;  /* 0x00000192ff087424 */ /* 0x000fe400078e00ff */
[----:B------:R-:W-:Y:S01]  /*7490*/  IMAD.MOV.U32 R13, RZ, RZ, RZ ;  /* 0x000000ffff0d7224 */ /* 0x000fe200078e00ff */
[----:B------:R-:W1:Y:S01]  /*74a0*/  LDCU.64 UR6, c[0x4][0x78] ;  /* 0x01000f00ff0677ac */ /* 0x000e620008000a00 */
[----:B------:R-:W3:Y:S01]  /*74b0*/  LDC.64 R2, c[0x4][R3] ;  /* 0x0100000003027b82 */ /* 0x000ee20000000a00 */
[----:B------:R-:W5:Y:S01]  /*74c0*/  LDCU.64 UR4, c[0x4][0x10] ;  /* 0x01000200ff0477ac */ /* 0x000f620008000a00 */
[----:B--2---:R-:W-:Y:S01]  /*74d0*/  MOV R5, UR9 ;  /* 0x0000000900057c02 */ /* 0x004fe20008000f00 */
[----:B------:R-:W-:Y:S01]  /*74e0*/  IMAD.U32 R4, RZ, RZ, UR8 ;  /* 0x00000008ff047e24 */ /* 0x000fe2000f8e00ff */
[----:B-1----:R-:W-:Y:S01]  /*74f0*/  MOV R7, UR7 ;  /* 0x0000000700077c02 */ /* 0x002fe20008000f00 */
[----:B------:R-:W-:Y:S01]  /*7500*/  IMAD.U32 R6, RZ, RZ, UR6 ;  /* 0x00000006ff067e24 */ /* 0x000fe2000f8e00ff */
[----:B-----5:R-:W-:Y:S01]  /*7510*/  MOV R11, UR5 ;  /* 0x00000005000b7c02 */ /* 0x020fe20008000f00 */
[----:B------:R-:W-:Y:S02]  /*7520*/  IMAD.U32 R10, RZ, RZ, UR4 ;  /* 0x00000004ff0a7e24 */ /* 0x000fe4000f8e00ff */
[----:B------:R-:W-:Y:S07]  /*7530*/  LEPC R20, `(.L_x_120) ;  /* 0x000000001014794e */ /* 0x000fee0000000000 */
[----:B---34-:R-:W-:Y:S05]  /*7540*/  CALL.ABS.NOINC R2 ;  /* 0x0000000002007343 */ /* 0x018fea0003c00000 */
.L_x_120:
[----:B----4-:R-:W-:Y:S01]  /*7550*/  LOP3.LUT R20, R56, 0xffffe000, RZ, 0xc0, !PT ;  /* 0xffffe00038147812 */ /* 0x010fe200078ec0ff */
[----:B------:R-:W-:Y:S05]  /*7560*/  WARPSYNC.ALL ;  /* 0x0000000000007948 */ /* 0x000fea0003800000 */
[----:B------:R-:W-:Y:S01]  /*7570*/  R2UR UR4, R34 ;  /* 0x00000000220472ca */ /* 0x000fe200000e0000 */
[----:B-1----:R-:W-:Y:S01]  /*7580*/  IMAD.U32 R91, RZ, RZ, UR40 ;  /* 0x00000028ff5b7e24 */ /* 0x002fe2000f8e00ff */
        /* <DEDUP_REMOVED lines=8> */
[----:B------:R-:W1:Y:S10]  /*7610*/  LDTM.x16 R4, tmem[UR4+0x20] ;  /* 0x00002004000479ee */ /* 0x000e740008240000 */
[----:B------:R-:W-:Y:S02]  /*7620*/  @P6 LEA R91, R91, UR48, 0x3 ;  /* 0x000000305b5b6c11 */ /* 0x000fe4000f8e18ff */
[----:B------:R-:W-:Y:S03]  /*7630*/  @P6 SHF.L.U32 R92, RZ, 0x1f, RZ ;  /* 0x0000001fff5c6819 */ /* 0x000fe600000006ff */
[----:B------:R-:W-:Y:S05]  /*7640*/  @P6 VIADD R91, R91, 0x80 ;  /* 0x000000805b5b6836 */ /* 0x000fea0000000000 */
[----:B------:R-:W-:Y:S02]  /*7650*/  @P6 PRMT R90, R90, 0x654, R91 ;  /* 0x000006545a5a6816 */ /* 0x000fe4000000005b */
[----:B------:R-:W-:Y:S01]  /*7660*/  LEA R91, R88, UR48, 0x3 ;  /* 0x00000030585b7c11 */ /* 0x000fe2000f8e18ff */
[C---:B-1----:R-:W-:Y:S01]  /*7670*/  FMUL R0, R32.reuse, R4 ;  /* 0x0000000420007220 */ /* 0x042fe20000400000 */
        /* <DEDUP_REMOVED lines=79> */
.L_x_122:
[----:B------:R-:W-:Y:S05]  /*7b70*/  BSYNC.RECONVERGENT B0 ;  /* 0x0000000000007941 */ /* 0x000fea0003800200 */
.L_x_121:
[----:B------:R-:W-:Y:S01]  /*7b80*/  BAR.SYNC.DEFER_BLOCKING 0x1, 0x80 ;  /* 0x0042000000007b1d */ /* 0x000fe20000010000 */
[----:B------:R-:W-:Y:S04]  /*7b90*/  UIADD3 UR43, UPT, UPT, UR40, 0x1, URZ ;  /* 0x00000001282b7890 */ /* 0x000fe8000fffe0ff */
[----:B------:R-:W-:Y:S04]  /*7ba0*/  UISETP.NE.AND UP0, UPT, UR43, 0x4, UPT ;  /* 0x000000042b00788c */ /* 0x000fe8000bf05270 */
[----:B------:R-:W-:Y:S01]  /*7bb0*/  USEL UR43, UR43, URZ, UP0 ;  /* 0x000000ff2b2b7287 */ /* 0x000fe20008000000 */
[----:B------:R2:W-:Y:S01]  /*7bc0*/  @P6 SYNCS.ARRIVE.TRANS64.RED.A1T0 RZ, [R90+URZ], RZ ;  /* 0x000000ff5aff69a7 */ /* 0x0005e200081004ff */
[----:B------:R-:W-:Y:S01]  /*7bd0*/  BSSY B1, `(.L_x_123) ;  /* 0x000001c000017945 */ /* 0x000fe20003800000 */
[----:B------:R-:W4:Y:S01]  /*7be0*/  @P6 SYNCS.PHASECHK.TRANS64.TRYWAIT P0, [R91+URZ+0x60], R92 ;  /* 0x0000605c5b0065a7 */ /* 0x000f2200080011ff */
[----:B--2---:R-:W-:Y:S01]  /*7bf0*/  HFMA2 R90, -RZ, RZ, 0, 0 ;  /* 0x00000000ff5a7431 */ /* 0x004fe200000001ff */
[----:B----4-:R-:W-:Y:S01]  /*7c00*/  @P6 SEL R43, RZ, 0x1, !P0 ;  /* 0x00000001ff2b6807 */ /* 0x010fe20004000000 */
[----:B------:R-:W-:Y:S06]  /*7c10*/  @!P6 BRA `(.L_x_124) ;  /* 0x00000000005ce947 */ /* 0x000fec0003800000 */
        /* <DEDUP_REMOVED lines=12> */
.L_x_126:
[----:B------:R-:W-:Y:S05]  /*7ce0*/  BSYNC B0 ;  /* 0x0000000000007941 */ /* 0x000fea0003800000 */
.L_x_125:
[----:B------:R-:W-:Y:S01]  /*7cf0*/  ISETP.NE.AND P0, PT, R89, RZ, PT ;  /* 0x000000ff5900720c */ /* 0x000fe20003f05270 */
[----:B------:R-:W-:Y:S11]  /*7d00*/  VIADD R88, R88, 0x1 ;  /* 0x0000000158587836 */ /* 0x000ff60000000000 */
[----:B------:R-:W-:Y:S01]  /*7d10*/  @!UPT UIADD3 URZ, UPT, UPT, URZ, URZ, URZ ;  /* 0x000000fffffff290 */ /* 0x000fe2000fffe0ff */
[----:B------:R2:W4:Y:S04]  /*7d20*/  @P0 LDS.128 R56, [R4] ;  /* 0x0000000004380984 */ /* 0x0005280000000c00 */
[----:B------:R2:W1:Y:S04]  /*7d30*/  @P0 LDS.128 R52, [R3+0x10] ;  /* 0x0000100003340984 */ /* 0x0004680000000c00 */
[----:B------:R2:W1:Y:S04]  /*7d40*/  @P0 LDS.128 R48, [R2+0x20] ;  /* 0x0000200002300984 */ /* 0x0004680000000c00 */
[----:B------:R2:W1:Y:S01]  /*7d50*/  @P0 LDS.128 R44, [R0+0x30] ;  /* 0x00003000002c0984 */ /* 0x0004620000000c00 */
[C---:B------:R-:W-:Y:S04]  /*7d60*/  ISETP.NE.AND P0, PT, R88.reuse, 0x4, PT ;  /* 0x000000045800780c */ /* 0x040fe80003f05270 */
[----:B------:R-:W-:Y:S02]  /*7d70*/  SEL R88, R88, RZ, P0 ;  /* 0x000000ff58587207 */ /* 0x000fe40000000000 */
[----:B------:R-:W-:Y:S02]  /*7d80*/  SEL R90, RZ, 0x1, P0 ;  /* 0x00000001ff5a7807 */ /* 0x000fe40000000000 */
.L_x_124:
[----:B------:R-:W-:Y:S05]  /*7d90*/  BSYNC B1 ;  /* 0x0000000000017941 */ /* 0x000fea0003800000 */
.L_x_123:
        /* <DEDUP_REMOVED lines=21> */
.L_x_128:
[----:B----4-:R-:W-:Y:S01]  /*7ef0*/  LOP3.LUT R20, R56, 0xffffe000, RZ, 0xc0, !PT ;  /* 0xffffe00038147812 */ /* 0x010fe200078ec0ff */
[----:B------:R-:W-:Y:S05]  /*7f00*/  WARPSYNC.ALL ;  /* 0x0000000000007948 */ /* 0x000fea0003800000 */
[----:B------:R-:W-:Y:S01]  /*7f10*/  R2UR UR4, R34 ;  /* 0x00000000220472ca */ /* 0x000fe200000e0000 */
[----:B------:R-:W-:Y:S01]  /*7f20*/  IMAD.U32 R92, RZ, RZ, UR43 ;  /* 0x0000002bff5c7e24 */ /* 0x000fe2000f8e00ff */
[----:B------:R-:W-:Y:S01]  /*7f30*/  LOP3.LUT R21, R57, 0xffffe000, RZ, 0xc0, !PT ;  /* 0xffffe00039157812 */ /* 0x000fe200078ec0ff */
[----:B-1----:R-:W-:Y:S01]  /*7f40*/  IMAD.U32 R91, RZ, RZ, UR37 ;  /* 0x00000025ff5b7e24 */ /* 0x002fe2000f8e00ff */
        /* <DEDUP_REMOVED lines=8> */
[----:B------:R-:W-:Y:S03]  /*7fd0*/  @P6 SHF.L.U32 R93, R90, 0x1f, RZ ;  /* 0x0000001f5a5d6819 */ /* 0x000fe600000006ff */
        /* <DEDUP_REMOVED lines=83> */
.L_x_130:
[----:B------:R-:W-:Y:S05]  /*8510*/  BSYNC.RECONVERGENT B0 ;  /* 0x0000000000007941 */ /* 0x000fea0003800200 */
.L_x_129:
        /* <DEDUP_REMOVED lines=18> */
[----:B------:R-:W-:Y:S04]  /*8640*/  SHF.L.U32 R5, R90, 0x1f, RZ ;  /* 0x0000001f5a057819 */ /* 0x000fe800000006ff */
[----:B------:R-:W1:Y:S02]  /*8650*/  SYNCS.PHASECHK.TRANS64.TRYWAIT P0, [R92+URZ+0x60], R5 ;  /* 0x000060055c0075a7 */ /* 0x000e6400080011ff */
[----:B-1----:R-:W-:Y:S05]  /*8660*/  @!P0 BRA `(.L_x_135) ;  /* 0x00000034008c8947 */ /* 0x002fea0003800000 */
.L_x_134:
[----:B------:R-:W-:Y:S05]  /*8670*/  BSYNC B0 ;  /* 0x0000000000007941 */ /* 0x000fea0003800000 */
.L_x_133:
[----:B------:R-:W-:Y:S01]  /*8680*/  ISETP.NE.AND P0, PT, R89, RZ, PT ;  /* 0x000000ff5900720c */ /* 0x000fe20003f05270 */
[----:B------:R-:W-:Y:S11]  /*8690*/  VIADD R88, R88, 0x1 ;  /* 0x0000000158587836 */ /* 0x000ff60000000000 */
[----:B------:R-:W-:Y:S01]  /*86a0*/  @!UPT UIADD3 URZ, UPT, UPT, URZ, URZ, URZ ;  /* 0x000000fffffff290 */ /* 0x000fe2000fffe0ff */
[----:B------:R2:W4:Y:S04]  /*86b0*/  @P0 LDS.128 R56, [R4] ;  /* 0x0000000004380984 */ /* 0x0005280000000c00 */
[----:B------:R2:W2:Y:S04]  /*86c0*/  @P0 LDS.128 R52, [R3+0x10] ;  /* 0x0000100003340984 */ /* 0x0004a80000000c00 */
[----:B------:R2:W2:Y:S04]  /*86d0*/  @P0 LDS.128 R48, [R2+0x20] ;  /* 0x0000200002300984 */ /* 0x0004a80000000c00 */
[----:B------:R2:W2:Y:S01]  /*86e0*/  @P0 LDS.128 R44, [R0+0x30] ;  /* 0x00003000002c0984 */ /* 0x0004a20000000c00 */
[C---:B------:R-:W-:Y:S04]  /*86f0*/  ISETP.NE.AND P0, PT, R88.reuse, 0x4, PT ;  /* 0x000000045800780c */ /* 0x040fe80003f05270 */
[----:B-1----:R-:W-:Y:S02]  /*8700*/  SEL R5, RZ, 0x1, P0 ;  /* 0x00000001ff057807 */ /* 0x002fe40000000000 */
[----:B------:R-:W-:Y:S02]  /*8710*/  SEL R88, R88, RZ, P0 ;  /* 0x000000ff58587207 */ /* 0x000fe40000000000 */
[----:B------:R-:W-:Y:S02]  /*8720*/  LOP3.LUT R90, R90, R5, RZ, 0x3c, !PT ;  /* 0x000000055a5a7212 */ /* 0x000fe400078e3cff */
.L_x_132:
[----:B------:R-:W-:Y:S05]  /*8730*/  BSYNC B1 ;  /* 0x0000000000017941 */ /* 0x000fea0003800000 */
.L_x_131:
        /* <DEDUP_REMOVED lines=21> */
.L_x_136:
[----:B----4-:R-:W-:Y:S01]  /*8890*/  LOP3.LUT R20, R56, 0xffffe000, RZ, 0xc0, !PT ;  /* 0xffffe00038147812 */ /* 0x010fe200078ec0ff */
        /* <DEDUP_REMOVED lines=11> */
[----:B-1----:R-:W1:Y:S10]  /*8950*/  LDTM.x16 R4, tmem[UR4+0x40] ;  /* 0x00004004000479ee */ /* 0x002e740008240000 */
        /* <DEDUP_REMOVED lines=31> */
[----:B------:R1:W-:Y:S01]  /*8b50*/  STS.128 [R79], R36 ;  /* 0x000000244f007388 */ /* 0x0003e20000000c00 */
        /* <DEDUP_REMOVED lines=45> */
[----:B------:R-:W-:Y:S02]  /*8e30*/  UIADD3 UR8, UP0, UPT, UR52, 0x680, URZ ;  /* 0x0000068034087890 */ /* 0x000fe4000ff1e0ff */
[----:B------:R-:W-:Y:S02]  /*8e40*/  UIADD3 UR5, UPT, UPT, UR41, 0x40, URZ ;  /* 0x0000004029057890 */ /* 0x000fe4000fffe0ff */
[----:B------:R-:W-:Y:S01]  /*8e50*/  MOV R73, UR10 ;  /* 0x0000000a00497c02 */ /* 0x000fe20008000f00 */
[----:B------:R-:W-:Y:S01]  /*8e60*/  UIADD3.X UR9, UPT, UPT, URZ, UR53, URZ, UP0, !UPT ;  /* 0x00000035ff097290 */ /* 0x000fe200087fe4ff */
[----:B------:R-:W-:Y:S02]  /*8e70*/  UMOV UR6, UR42 ;  /* 0x0000002a00067c82 */ /* 0x000fe40008000000 */
[----:B------:R-:W-:Y:S01]  /*8e80*/  R2UR UR4, R73 ;  /* 0x00000000490472ca */ /* 0x000fe200000e0000 */
[----:B------:R-:W-:Y:S11]  /*8e90*/  UMOV UR7, UR36 ;  /* 0x0000002400077c82 */ /* 0x000ff60008000000 */
[----:B------:R-:W-:Y:S01]  /*8ea0*/  @!UPT UIADD3 URZ, UPT, UPT, URZ, URZ, URZ ;  /* 0x000000fffffff290 */ /* 0x000fe2000fffe0ff */
[----:B------:R2:W-:Y:S01]  /*8eb0*/  UTMASTG.3D [UR4], [UR8] ;  /* 0x00000004080073b5 */ /* 0x0005e20008010000 */
[----:B------:R0:W-:Y:S01]  /*8ec0*/  UTMACMDFLUSH ;  /* 0x00000000000079b7 */ /* 0x0001e20000000000 */
[----:B--2---:R-:W-:Y:S04]  /*8ed0*/  DEPBAR.LE SB0, 0x1 ;  /* 0x000080400000791a */ /* 0x004fe80000000000 */
.L_x_138:
[----:B------:R-:W-:Y:S05]  /*8ee0*/  BSYNC.RECONVERGENT B0 ;  /* 0x0000000000007941 */ /* 0x000fea0003800200 */
.L_x_137:
        /* <DEDUP_REMOVED lines=21> */
.L_x_142:
[----:B------:R-:W-:Y:S05]  /*9040*/  BSYNC B0 ;  /* 0x0000000000007941 */ /* 0x000fea0003800000 */
.L_x_141:
        /* <DEDUP_REMOVED lines=11> */
.L_x_140:
[----:B------:R-:W-:Y:S05]  /*9100*/  BSYNC B1 ;  /* 0x0000000000017941 */ /* 0x000fea0003800000 */
.L_x_139:
        /* <DEDUP_REMOVED lines=21> */
.L_x_144:
        /* <DEDUP_REMOVED lines=98> */
.L_x_146:
[----:B------:R-:W-:Y:S05]  /*9880*/  BSYNC.RECONVERGENT B0 ;  /* 0x0000000000007941 */ /* 0x000fea0003800200 */
.L_x_145:
        /* <DEDUP_REMOVED lines=21> */
.L_x_150:
[----:B------:R-:W-:Y:S05]  /*99e0*/  BSYNC B0 ;  /* 0x0000000000007941 */ /* 0x000fea0003800000 */
.L_x_149:
        /* <DEDUP_REMOVED lines=11> */
.L_x_148:
[----:B------:R-:W-:Y:S05]  /*9aa0*/  BSYNC B1 ;  /* 0x0000000000017941 */ /* 0x000fea0003800000 */
.L_x_147:
        /* <DEDUP_REMOVED lines=21> */
.L_x_152:
        /* <DEDUP_REMOVED lines=98> */
.L_x_154:
[----:B------:R-:W-:Y:S05]  /*a220*/  BSYNC.RECONVERGENT B0 ;  /* 0x0000000000007941 */ /* 0x000fea0003800200 */
.L_x_153:
        /* <DEDUP_REMOVED lines=13> */
[C---:B------:R-:W-:Y:S01]  /*a300*/  @P1 IMAD R3, R88.reuse, 0x2000, R79 ;  /* 0x0000200058031824 */ /* 0x040fe200078e024f */
[C---:B------:R-:W-:Y:S01]  /*a310*/  @P1 LEA R0, R88.reuse, R77, 0xd ;  /* 0x0000004d58001211 */ /* 0x040fe200078e68ff */
[C---:B------:R-:W-:Y:S02]  /*a320*/  @P1 IMAD R2, R88.reuse, 0x2000, R78 ;  /* 0x0000200058021824 */ /* 0x040fe400078e024e */
[----:B------:R-:W-:Y:S01]  /*a330*/  @P1 IMAD R88, R88, 0x2000, R85 ;  /* 0x0000200058581824 */ /* 0x000fe200078e0255 */
[----:B------:R-:W-:Y:S06]  /*a340*/  @P0 BRA `(.L_x_158) ;  /* 0x00000000000c0947 */ /* 0x000fec0003800000 */
[----:B-1----:R-:W-:Y:S04]  /*a350*/  SHF.L.U32 R5, R90, 0x1f, RZ ;  /* 0x0000001f5a057819 */ /* 0x002fe800000006ff */
[----:B------:R-:W1:Y:S02]  /*a360*/  SYNCS.PHASECHK.TRANS64.TRYWAIT P0, [R92+URZ+0x60], R5 ;  /* 0x000060055c0075a7 */ /* 0x000e6400080011ff */
[----:B-1----:R-:W-:Y:S05]  /*a370*/  @!P0 BRA `(.L_x_159) ;  /* 0x0000001800848947 */ /* 0x002fea0003800000 */
.L_x_158:
[----:B------:R-:W-:Y:S05]  /*a380*/  BSYNC B0 ;  /* 0x0000000000007941 */ /* 0x000fea0003800000 */
.L_x_157:
[----:B------:R-:W-:Y:S11]  /*a390*/  ISETP.NE.AND P0, PT, R89, RZ, PT ;  /* 0x000000ff5900720c */ /* 0x000ff60003f05270 */
[----:B------:R-:W-:Y:S02]  /*a3a0*/  @!UPT UIADD3 URZ, UPT, UPT, URZ, URZ, URZ ;  /* 0x000000fffffff290 */ /* 0x000fe4000fffe0ff */
[----:B------:R2:W4:Y:S04]  /*a3b0*/  @P0 LDS.128 R56, [R3] ;  /* 0x0000000003380984 */ /* 0x0005280000000c00 */
[----:B------:R2:W1:Y:S04]  /*a3c0*/  @P0 LDS.128 R52, [R2+0x10] ;  /* 0x0000100002340984 */ /* 0x0004680000000c00 */
[----:B------:R2:W1:Y:S04]  /*a3d0*/  @P0 LDS.128 R48, [R0+0x20] ;  /* 0x0000200000300984 */ /* 0x0004680000000c00 */
[----:B------:R2:W1:Y:S02]  /*a3e0*/  @P0 LDS.128 R44, [R88+0x30] ;  /* 0x00003000582c0984 */ /* 0x0004640000000c00 */
.L_x_156:
[----:B------:R-:W-:Y:S05]  /*a3f0*/  BSYNC B1 ;  /* 0x0000000000017941 */ /* 0x000fea0003800000 */
.L_x_155:
        /* <DEDUP_REMOVED lines=21> */
.L_x_160:
[----:B------:R-:W-:Y:S01]  /*a550*/  ISETP.NE.AND P0, PT, R81, RZ, PT ;  /* 0x000000ff5100720c */ /* 0x000fe20003f05270 */
[----:B------:R-:W-:Y:S05]  /*a560*/  WARPSYNC.ALL ;  /* 0x0000000000007948 */ /* 0x000fea0003800000 */
[----:B------:R-:W-:Y:S01]  /*a570*/  R2UR UR4, R34 ;  /* 0x00000000220472ca */ /* 0x000fe200000e0000 */
[----:B------:R-:W-:Y:S01]  /*a580*/  BSSY.RECONVERGENT B0, `(.L_x_161) ;  /* 0x000005c000007945 */ /* 0x000fe20003800200 */
[----:B------:R-:W-:Y:S02]  /*a590*/  R2UR UR5, R87 ;  /* 0x00000000570572ca */ /* 0x000fe400000e0000 */
[----:B----4-:R-:W-:Y:S02]  /*a5a0*/  LOP3.LUT R0, R56, 0xffffe000, RZ, 0xc0, !PT ;  /* 0xffffe00038007812 */ /* 0x010fe400078ec0ff */
[----:B------:R-:W-:Y:S02]  /*a5b0*/  LOP3.LUT R2, R57, 0xffffe000, RZ, 0xc0, !PT ;  /* 0xffffe00039027812 */ /* 0x000fe400078ec0ff */
[----:B------:R-:W-:Y:S02]  /*a5c0*/  LOP3.LUT R3, R58, 0xffffe000, RZ, 0xc0, !PT ;  /* 0xffffe0003a037812 */ /* 0x000fe400078ec0ff */
[----:B------:R-:W-:Y:S02]  /*a5d0*/  LOP3.LUT R20, R59, 0xffffe000, RZ, 0xc0, !PT ;  /* 0xffffe0003b147812 */ /* 0x000fe400078ec0ff */
[----:B-1----:R-:W-:Y:S01]  /*a5e0*/  LOP3.LUT R21, R52, 0xffffe000, RZ, 0xc0, !PT ;  /* 0xffffe00034157812 */ /* 0x002fe200078ec0ff */
[----:B------:R-:W1:Y:S01]  /*a5f0*/  LDTM.x16 R4, tmem[UR4+0x70] ;  /* 0x00007004000479ee */ /* 0x000e620008240000 */
[----:B------:R-:W-:Y:S01]  /*a600*/  LOP3.LUT R36, R53, 0xffffe000, RZ, 0xc0, !PT ;  /* 0xffffe00035247812 */ /* 0x000fe200078ec0ff */
[----:B------:R-:W-:Y:S01]  /*a610*/  UIADD3 UR5, UPT, UPT, UR5, 0xf0, URZ ;  /* 0x000000f005057890 */ /* 0x000fe2000fffe0ff */
[----:B------:R-:W-:Y:S01]  /*a620*/  LOP3.LUT R37, R54, 0xffffe000, RZ, 0xc0, !PT ;  /* 0xffffe00036257812 */ /* 0x000fe200078ec0ff */
[----:B------:R-:W-:Y:S01]  /*a630*/  NOP ;  /* 0x0000000000007918 */ /* 0x000fe20000000000 */
[----:B------:R-:W-:Y:S01]  /*a640*/  LOP3.LUT R38, R55, 0xffffe000, RZ, 0xc0, !PT ;  /* 0xffffe00037267812 */ /* 0x000fe200078ec0ff */
[----:B------:R-:W-:Y:S01]  /*a650*/  UPRMT UR5, UR37, 0x654, UR5 ;  /* 0x0000065425057896 */ /* 0x000fe20008000005 */
[----:B------:R-:W-:Y:S02]  /*a660*/  LOP3.LUT R39, R48, 0xffffe000, RZ, 0xc0, !PT ;  /* 0xffffe00030277812 */ /* 0x000fe400078ec0ff */
[----:B------:R-:W-:Y:S02]  /*a670*/  LOP3.LUT R40, R49, 0xffffe000, RZ, 0xc0, !PT ;  /* 0xffffe00031287812 */ /* 0x000fe400078ec0ff */
[----:B------:R-:W-:Y:S02]  /*a680*/  LOP3.LUT R41, R50, 0xffffe000, RZ, 0xc0, !PT ;  /* 0xffffe00032297812 */ /* 0x000fe400078ec0ff */
[----:B------:R-:W-:Y:S02]  /*a690*/  LOP3.LUT R42, R51, 0xffffe000, RZ, 0xc0, !PT ;  /* 0xffffe000332a7812 */ /* 0x000fe400078ec0ff */
[----:B-1----:R-:W-:Y:S01]  /*a6a0*/  SYNCS.ARRIVE.TRANS64.RED.A1T0 RZ, [UR5], RZ ;  /* 0x000000ffffff79a7 */ /* 0x002fe20008100405 */
[----:B------:R-:W-:Y:S02]  /*a6b0*/  LOP3.LUT R43, R44, 0xffffe000, RZ, 0xc0, !PT ;  /* 0xffffe0002c2b7812 */ /* 0x000fe400078ec0ff */
[----:B------:R-:W-:Y:S02]  /*a6c0*/  LOP3.LUT R44, R45, 0xffffe000, RZ, 0xc0, !PT ;  /* 0xffffe0002d2c7812 */ /* 0x000fe400078ec0ff */
[----:B------:R-:W-:Y:S02]  /*a6d0*/  LOP3.LUT R45, R46, 0xffffe000, RZ, 0xc0, !PT ;  /* 0xffffe0002e2d7812 */ /* 0x000fe400078ec0ff */
[----:B------:R-:W-:Y:S01]  /*a6e0*/  LOP3.LUT R46, R47, 0xffffe000, RZ, 0xc0, !PT ;  /* 0xffffe0002f2e7812 */ /* 0x000fe200078ec0ff */
[C---:B------:R-:W-:Y:S01]  /*a6f0*/  FMUL R4, R32.reuse, R4 ;  /* 0x0000000420047220 */ /* 0x040fe20000400000 */
[C---:B------:R-:W-:Y:S01]  /*a700*/  FMUL R5, R32.reuse, R5 ;  /* 0x0000000520057220 */ /* 0x040fe20000400000 */
[C---:B------:R-:W-:Y:S01]  /*a710*/  FMUL R6, R32.reuse, R6 ;  /* 0x0000000620067220 */ /* 0x040fe20000400000 */
[C---:B------:R-:W-:Y:S01]  /*a720*/  FMUL R7, R32.reuse, R7 ;  /* 0x0000000720077220 */ /* 0x040fe20000400000 */
[C---:B------:R-:W-:Y:S01]  /*a730*/  FFMA R4, R35.reuse, R0, R4 ;  /* 0x0000000023047223 */ /* 0x040fe20000000004 */
[C---:B------:R-:W-:Y:S01]  /*a740*/  FFMA R5, R35.reuse, R2, R5 ;  /* 0x0000000223057223 */ /* 0x040fe20000000005 */
[C---:B------:R-:W-:Y:S01]  /*a750*/  FFMA R6, R35.reuse, R3, R6 ;  /* 0x0000000323067223 */ /* 0x040fe20000000006 */
[C---:B------:R-:W-:Y:S01]  /*a760*/  FFMA R7, R35.reuse, R20, R7 ;  /* 0x0000001423077223 */ /* 0x040fe20000000007 */
[C---:B------:R-:W-:Y:S01]  /*a770*/  FMUL R8, R32.reuse, R8 ;  /* 0x0000000820087220 */ /* 0x040fe20000400000 */
        /* <DEDUP_REMOVED lines=9> */
[----:B------:R-:W-:Y:S01]  /*a810*/  F2FP.TF32.F32.PACK_B R7, R7 ;  /* 0x00000007ff07723e */ /* 0x000fe200024050ff */
[C---:B------:R-:W-:Y:S01]  /*a820*/  FFMA R11, R35.reuse, R38, R11 ;  /* 0x00000026230b7223 */ /* 0x040fe2000000000b */
[C---:B------:R-:W-:Y:S01]  /*a830*/  FMUL R12, R32.reuse, R12 ;  /* 0x0000000c200c7220 */ /* 0x040fe20000400000 */
[----:B------:R-:W-:Y:S01]  /*a840*/  F2FP.TF32.F32.PACK_B R8, R8 ;  /* 0x00000008ff08723e */ /* 0x000fe200024050ff */
[C---:B------:R-:W-:Y:S01]  /*a850*/  FMUL R13, R32.reuse, R13 ;  /* 0x0000000d200d7220 */ /* 0x040fe20000400000 */
[----:B------:R1:W-:Y:S01]  /*a860*/  STS.128 [R79+0x6000], R4 ;  /* 0x006000044f007388 */ /* 0x0003e20000000c00 */
        /* <DEDUP_REMOVED lines=8> */
[C---:B------:R-:W-:Y:S01]  /*a8f0*/  FFMA R15, R35.reuse, R42, R15 ;  /* 0x0000002a230f7223 */ /* 0x040fe2000000000f */
[C---:B------:R-:W-:Y:S01]  /*a900*/  FMUL R16, R32.reuse, R16 ;  /* 0x0000001020107220 */ /* 0x040fe20000400000 */
[----:B------:R-:W-:Y:S01]  /*a910*/  F2FP.TF32.F32.PACK_B R12, R12 ;  /* 0x0000000cff0c723e */ /* 0x000fe200024050ff */
[----:B------:R1:W-:Y:S01]  /*a920*/  STS.128 [R78+0x6010], R8 ;  /* 0x006010084e007388 */ /* 0x0003e20000000c00 */
[C---:B------:R-:W-:Y:S01]  /*a930*/  FMUL R17, R32.reuse, R17 ;  /* 0x0000001120117220 */ /* 0x040fe20000400000 */
[C---:B------:R-:W-:Y:S01]  /*a940*/  FMUL R18, R32.reuse, R18 ;  /* 0x0000001220127220 */ /* 0x040fe20000400000 */
[----:B------:R-:W-:Y:S01]  /*a950*/  FMUL R19, R32, R19 ;  /* 0x0000001320137220 */ /* 0x000fe20000400000 */
[----:B------:R-:W-:Y:S01]  /*a960*/  F2FP.TF32.F32.PACK_B R13, R13 ;  /* 0x0000000dff0d723e */ /* 0x000fe200024050ff */
[C---:B------:R-:W-:Y:S01]  /*a970*/  FFMA R16, R35.reuse, R43, R16 ;  /* 0x0000002b23107223 */ /* 0x040fe20000000010 */
[----:B------:R-:W-:Y:S01]  /*a980*/  F2FP.TF32.F32.PACK_B R14, R14 ;  /* 0x0000000eff0e723e */ /* 0x000fe200024050ff */
[C---:B------:R-:W-:Y:S01]  /*a990*/  FFMA R17, R35.reuse, R44, R17 ;  /* 0x0000002c23117223 */ /* 0x040fe20000000011 */
[----:B------:R-:W-:Y:S01]  /*a9a0*/  F2FP.TF32.F32.PACK_B R15, R15 ;  /* 0x0000000fff0f723e */ /* 0x000fe200024050ff */
[C---:B------:R-:W-:Y:S01]  /*a9b0*/  FFMA R18, R35.reuse, R45, R18 ;  /* 0x0000002d23127223 */ /* 0x040fe20000000012 */
[----:B------:R-:W-:Y:S01]  /*a9c0*/  FFMA R19, R35, R46, R19 ;  /* 0x0000002e23137223 */ /* 0x000fe20000000013 */
[----:B------:R-:W-:Y:S02]  /*a9d0*/  F2FP.TF32.F32.PACK_B R16, R16 ;  /* 0x00000010ff10723e */ /* 0x000fe400024050ff */
[----:B------:R1:W-:Y:S01]  /*a9e0*/  STS.128 [R77+0x6020], R12 ;  /* 0x0060200c4d007388 */ /* 0x0003e20000000c00 */
[----:B------:R-:W-:Y:S02]  /*a9f0*/  F2FP.TF32.F32.PACK_B R17, R17 ;  /* 0x00000011ff11723e */ /* 0x000fe400024050ff */
        /* <DEDUP_REMOVED lines=20> */
.L_x_162:
[----:B------:R-:W-:Y:S05]  /*ab40*/  BSYNC.RECONVERGENT B0 ;  /* 0x0000000000007941 */ /* 0x000fea0003800200 */
.L_x_161:
[----:B------:R-:W-:Y:S01]  /*ab50*/  BAR.SYNC.DEFER_BLOCKING 0x1, 0x80 ;  /* 0x0042000000007b1d */ /* 0x000fe20000010000 */
[----:B------:R-:W-:Y:S01]  /*ab60*/  UISETP.NE.AND UP0, UPT, UR49, -0x8, UPT ;  /* 0xfffffff83100788c */ /* 0x000fe2000bf05270 */
[----:B------:R-:W-:Y:S08]  /*ab70*/  IADD3 R0, PT, PT, R30, 0x1, RZ ;  /* 0x000000011e007810 */ /* 0x000ff00007ffe0ff */
[----:B------:R-:W-:Y:S05]  /*ab80*/  BRA.U !UP0, `(.L_x_163) ;  /* 0x0000000108287547 */ /* 0x000fea000b800000 */
[----:B------:R-:W-:Y:S01]  /*ab90*/  ISETP.NE.AND P0, PT, R86, RZ, PT ;  /* 0x000000ff5600720c */ /* 0x000fe20003f05270 */
[----:B------:R-:W-:Y:S01]  /*aba0*/  IMAD.U32 R3, RZ, RZ, UR51 ;  /* 0x00000033ff037e24 */ /* 0x000fe2000f8e00ff */
[----:B------:R-:W-:Y:S01]  /*abb0*/  UIADD3 UR51, UPT, UPT, UR51, 0x1, URZ ;  /* 0x0000000133337890 */ /* 0x000fe2000fffe0ff */
[----:B------:R-:W-:Y:S03]  /*abc0*/  IMAD.U32 R2, RZ, RZ, UR37 ;  /* 0x00000025ff027e24 */ /* 0x000fe6000f8e00ff */
[----:B------:R-:W-:Y:S04]  /*abd0*/  UISETP.NE.AND UP0, UPT, UR51, 0x4, UPT ;  /* 0x000000043300788c */ /* 0x000fe8000bf05270 */
[----:B------:R-:W-:Y:S03]  /*abe0*/  USEL UR51, UR51, URZ, UP0 ;  /* 0x000000ff33337287 */ /* 0x000fe60008000000 */
[----:B------:R-:W-:Y:S05]  /*abf0*/  @P0 LEA R3, R3, UR48, 0x3 ;  /* 0x0000003003030c11 */ /* 0x000fea000f8e18ff */
[----:B------:R-:W-:Y:S05]  /*ac00*/  @P0 VIADD R3, R3, 0x80 ;  /* 0x0000008003030836 */ /* 0x000fea0000000000 */
[----:B------:R-:W-:Y:S04]  /*ac10*/  @P0 PRMT R2, R2, 0x654, R3 ;  /* 0x0000065402020816 */ /* 0x000fe80000000003 */
[----:B------:R2:W-:Y:S03]  /*ac20*/  @P0 SYNCS.ARRIVE.TRANS64.RED.A1T0 RZ, [R2+URZ], RZ ;  /* 0x000000ff02ff09a7 */ /* 0x0005e600081004ff */
.L_x_163:
[----:B------:R-:W-:Y:S01]  /*ac30*/  ISETP.NE.AND P2, PT, R82, RZ, PT ;  /* 0x000000ff5200720c */ /* 0x000fe20003f45270 */
[----:B------:R-:W-:Y:S01]  /*ac40*/  UIADD3 UR49, UPT, UPT, UR49, 0x8, URZ ;  /* 0x0000000831317890 */ /* 0x000fe2000fffe0ff */
[----:B------:R-:W-:Y:S01]  /*ac50*/  ISETP.NE.AND P0, PT, R84, 0x2, PT ;  /* 0x000000025400780c */ /* 0x000fe20003f05270 */
[----:B------:R-:W-:Y:S01]  /*ac60*/  IMAD.IADD R20, R29, 0x1, R66 ;  /* 0x000000011d147824 */ /* 0x000fe200078e0242 */
[----:B------:R-:W-:Y:S01]  /*ac70*/  ISETP.NE.AND P1, PT, R0, 0x4, PT ;  /* 0x000000040000780c */ /* 0x000fe20003f25270 */
[----:B------:R-:W-:Y:S01]  /*ac80*/  IMAD.IADD R21, R31, 0x1, R68 ;  /* 0x000000011f157824 */ /* 0x000fe200078e0244 */
[----:B--2---:R-:W-:Y:S02]  /*ac90*/  SEL R2, RZ, 0x1, P0 ;  /* 0x00000001ff027807 */ /* 0x004fe40000000000 */
[----:B------:R-:W-:Y:S02]  /*aca0*/  SEL R3, RZ, 0x1, P1 ;  /* 0x00000001ff037807 */ /* 0x000fe40000800000 */
[----:B------:R-:W-:Y:S02]  /*acb0*/  LOP3.LUT R75, R75, R2, RZ, 0x3c, !PT ;  /* 0x000000024b4b7212 */ /* 0x000fe400078e3cff */
[----:B------:R-:W-:Y:S02]  /*acc0*/  LOP3.LUT R76, R76, R3, RZ, 0x3c, !PT ;  /* 0x000000034c4c7212 */ /* 0x000fe400078e3cff */
[----:B------:R-:W-:Y:S02]  /*acd0*/  @P2 R2UR UR36, R74 ;  /* 0x000000004a2422ca */ /* 0x000fe400000e0000 */
[----:B------:R-:W-:Y:S02]  /*ace0*/  SEL R84, R84, RZ, P0 ;  /* 0x000000ff54547207 */ /* 0x000fe40000000000 */
[----:B------:R-:W-:Y:S01]  /*acf0*/  SEL R30, R0, RZ, P1 ;  /* 0x000000ff001e7207 */ /* 0x000fe20000800000 */
[----:B------:R-:W-:Y:S10]  /*ad00*/  @P2 BRA `(.L_x_164) ;  /* 0xffffffa400a82947 */ /* 0x000ff4000383ffff */
[----:B------:R-:W-:-:S09]  /*ad10*/  UISETP.NE.AND UP0, UPT, UR50, URZ, UPT ;  /* 0x000000ff3200728c */ /* 0x000fd2000bf05270 */
[----:B------:R-:W-:Y:S05]  /*ad20*/  BRA.U !UP0, `(.L_x_165) ;  /* 0x0000000108487547 */ /* 0x000fea000b800000 */
[----:B------:R-:W2:Y:S02]  /*ad30*/  LDCU.64 UR4, c[0x0][0x890] ;  /* 0x00011200ff0477ac */ /* 0x000ea40008000a00 */
[----:B--2---:R-:W-:-:S04]  /*ad40*/  UISETP.NE.U32.AND UP0, UPT, UR4, URZ, UPT ;  /* 0x000000ff0400728c */ /* 0x004fc8000bf05070 */
[----:B------:R-:W-:-:S09]  /*ad50*/  UISETP.NE.AND.EX UP0, UPT, UR5, URZ, UPT, UP0 ;  /* 0x000000ff0500728c */ /* 0x000fd2000bf05300 */
[----:B------:R-:W-:Y:S05]  /*ad60*/  BRA.U UP0, `(.L_x_166) ;  /* 0x00000001000c7547 */ /* 0x000fea000b800000 */
[----:B------:R-:W-:-:S13]  /*ad70*/  FSETP.NEU.AND P0, PT, R35, RZ, PT ;  /* 0x000000ff2300720b */ /* 0x000fda0003f0d000 */
[----:B------:R-:W-:Y:S05]  /*ad80*/  @!P0 EXIT ;  /* 0x000000000000894d */ /* 0x000fea0003800000 */
[----:B------:R-:W-:Y:S05]  /*ad90*/  BRA `(.L_x_165) ;  /* 0x00000000002c7947 */ /* 0x000fea0003800000 */
.L_x_166:
[----:B------:R-:W-:Y:S01]  /*ada0*/  ISETP.NE.AND P0, PT, R83, RZ, PT ;  /* 0x000000ff5300720c */ /* 0x000fe20003f05270 */
[----:B------:R-:W-:-:S12]  /*adb0*/  BSSY.RECONVERGENT B0, `(.L_x_165) ;  /* 0x0000009000007945 */ /* 0x000fd80003800200 */
[----:B------:R-:W-:Y:S05]  /*adc0*/  @P0 BRA `(.L_x_167) ;  /* 0x0000000000140947 */ /* 0x000fea0003800000 */
[----:B------:R-:W2:Y:S02]  /*add0*/  LDCU.64 UR4, c[0x0][0x888] ;  /* 0x00011100ff0477ac */ /* 0x000ea40008000a00 */
[----:B--2---:R-:W-:-:S04]  /*ade0*/  ISETP.NE.U32.AND P0, PT, RZ, UR4, PT ;  /* 0x00000004ff007c0c */ /* 0x004fc8000bf05070 */
[----:B------:R-:W-:-:S13]  /*adf0*/  ISETP.NE.AND.EX P0, PT, RZ, UR5, PT, P0 ;  /* 0x00000005ff007c0c */ /* 0x000fda000bf05300 */
[----:B------:R-:W-:Y:S05]  /*ae00*/  @!P0 EXIT ;  /* 0x000000000000894d */ /* 0x000fea0003800000 */
[----:B------:R-:W-:Y:S05]  /*ae10*/  BRA `(.L_x_168) ;  /* 0x0000000000087947 */ /* 0x000fea0003800000 */
.L_x_167:
[----:B------:R-:W-:-:S13]  /*ae20*/  FSETP.NEU.AND P0, PT, R35, RZ, PT ;  /* 0x000000ff2300720b */ /* 0x000fda0003f0d000 */
[----:B------:R-:W-:Y:S05]  /*ae30*/  @!P0 EXIT ;  /* 0x000000000000894d */ /* 0x000fea0003800000 */
.L_x_168:
[----:B------:R-:W-:Y:S05]  /*ae40*/  BSYNC.RECONVERGENT B0 ;  /* 0x0000000000007941 */ /* 0x000fea0003800200 */
.L_x_165:
[----:B------:R-:W-:Y:S01]  /*ae50*/  ULEA UR4, UR51, UR48, 0x3 ;  /* 0x0000003033047291 */ /* 0x000fe2000f8e18ff */
[----:B------:R-:W-:-:S04]  /*ae60*/  DEPBAR.LE SB0, 0x0 ;  /* 0x000080000000791a */ /* 0x000fc80000000000 */
[----:B------:R-:W-:-:S04]  /*ae70*/  UIADD3 UR4, UPT, UPT, UR4, 0x80, URZ ;  /* 0x0000008004047890 */ /* 0x000fc8000fffe0ff */
[----:B------:R-:W-:-:S09]  /*ae80*/  UPRMT UR4, UR37, 0x654, UR4 ;  /* 0x0000065425047896 */ /* 0x000fd20008000004 */
[----:B------:R-:W-:Y:S01]  /*ae90*/  SYNCS.ARRIVE.TRANS64.RED.A1T0 RZ, [UR4], RZ ;  /* 0x000000ffffff79a7 */ /* 0x000fe20008100404 */
[----:B------:R-:W-:Y:S05]  /*aea0*/  EXIT ;  /* 0x000000000000794d */ /* 0x000fea0003800000 */
.L_x_19:
[----:B--2---:R2:W1:Y:S02]  /*aeb0*/  SYNCS.PHASECHK.TRANS64.TRYWAIT P0, [R3+URZ+0x120], R2 ;  /* 0x00012002030075a7 */ /* 0x00446400080011ff */
[----:B-1----:R-:W-:Y:S05]  /*aec0*/  @!P0 NANOSLEEP.SYNCS 0x989680 ;  /* 0x009896800000895d */ /* 0x002fea0003900000 */
[----:B------:R-:W1:Y:S02]  /*aed0*/  @!P0 SYNCS.PHASECHK.TRANS64 P0, [R3+URZ+0x120], R2 ;  /* 0x00012002030085a7 */ /* 0x000e6400080010ff */
[----:B-1----:R-:W-:Y:S05]  /*aee0*/  @!P0 BRA `(.L_x_19) ;  /* 0xfffffffc00f08947 */ /* 0x002fea000383ffff */
[----:B------:R-:W-:Y:S05]  /*aef0*/  BRA `(.L_x_169) ;  /* 0xffffff6400cc7947 */ /* 0x000fea000383ffff */
.L_x_22:
[----:B-1----:R-:W-:-:S07]  /*af00*/  MOV R2, UR33 ;  /* 0x0000002100027c02 */ /* 0x002fce0008000f00 */
.L_x_170:
[----:B-1----:R1:W2:Y:S02]  /*af10*/  SYNCS.PHASECHK.TRANS64.TRYWAIT P0, [R2+URZ+0x30], R5 ;  /* 0x00003005020075a7 */ /* 0x0022a400080011ff */
[----:B--2---:R-:W-:Y:S05]  /*af20*/  @!P0 NANOSLEEP.SYNCS 0x989680 ;  /* 0x009896800000895d */ /* 0x004fea0003900000 */
[----:B------:R-:W2:Y:S02]  /*af30*/  @!P0 SYNCS.PHASECHK.TRANS64 P0, [R2+URZ+0x30], R5 ;  /* 0x00003005020085a7 */ /* 0x000ea400080010ff */
[----:B--2---:R-:W-:Y:S05]  /*af40*/  @!P0 BRA `(.L_x_170) ;  /* 0xfffffffc00f08947 */ /* 0x004fea000383ffff */
[----:B------:R-:W-:Y:S05]  /*af50*/  BRA `(.L_x_21) ;  /* 0xffffff68001c7947 */ /* 0x000fea000383ffff */
.L_x_28:
[----:B-1----:R-:W-:-:S07]  /*af60*/  MOV R2, UR17 ;  /* 0x0000001100027c02 */ /* 0x002fce0008000f00 */
.L_x_171:
[----:B-1----:R1:W2:Y:S02]  /*af70*/  SYNCS.PHASECHK.TRANS64.TRYWAIT P0, [R2+URZ+0x30], R5 ;  /* 0x00003005020075a7 */ /* 0x0022a400080011ff */
[----:B--2---:R-:W-:Y:S05]  /*af80*/  @!P0 NANOSLEEP.SYNCS 0x989680 ;  /* 0x009896800000895d */ /* 0x004fea0003900000 */
[----:B------:R-:W2:Y:S02]  /*af90*/  @!P0 SYNCS.PHASECHK.TRANS64 P0, [R2+URZ+0x30], R5 ;  /* 0x00003005020085a7 */ /* 0x000ea400080010ff */
[----:B--2---:R-:W-:Y:S05]  /*afa0*/  @!P0 BRA `(.L_x_171) ;  /* 0xfffffffc00f08947 */ /* 0x004fea000383ffff */
[----:B------:R-:W-:Y:S05]  /*afb0*/  BRA `(.L_x_27) ;  /* 0xffffff6800c07947 */ /* 0x000fea000383ffff */
.L_x_32:
[----:B-1----:R1:W2:Y:S02]  /*afc0*/  SYNCS.PHASECHK.TRANS64.TRYWAIT P0, [R2+URZ+0xb0], R3 ;  /* 0x0000b003020075a7 */ /* 0x0022a400080011ff */
[----:B--2---:R-:W-:Y:S05]  /*afd0*/  @!P0 NANOSLEEP.SYNCS 0x989680 ;  /* 0x009896800000895d */ /* 0x004fea0003900000 */
[----:B------:R-:W2:Y:S02]  /*afe0*/  @!P0 SYNCS.PHASECHK.TRANS64 P0, [R2+URZ+0xb0], R3 ;  /* 0x0000b003020085a7 */ /* 0x000ea400080010ff */
[----:B--2---:R-:W-:Y:S05]  /*aff0*/  @!P0 BRA `(.L_x_32) ;  /* 0xfffffffc00f08947 */ /* 0x004fea000383ffff */
[----:B------:R-:W-:Y:S05]  /*b000*/  BRA `(.L_x_172) ;  /* 0xffffff6c004c7947 */ /* 0x000fea000383ffff */
.L_x_36:
[----:B----4-:R-:W-:-:S07]  /*b010*/  MOV R0, UR5 ;  /* 0x0000000500007c02 */ /* 0x010fce0008000f00 */
.L_x_173:
[----:B-1----:R1:W2:Y:S02]  /*b020*/  SYNCS.PHASECHK.TRANS64.TRYWAIT P0, [R0+URZ], R3 ;  /* 0x00000003000075a7 */ /* 0x0022a400080011ff */
[----:B--2---:R-:W-:Y:S05]  /*b030*/  @!P0 NANOSLEEP.SYNCS 0x989680 ;  /* 0x009896800000895d */ /* 0x004fea0003900000 */
[----:B------:R-:W2:Y:S02]  /*b040*/  @!P0 SYNCS.PHASECHK.TRANS64 P0, [R0+URZ], R3 ;  /* 0x00000003000085a7 */ /* 0x000ea400080010ff */
[----:B--2---:R-:W-:Y:S05]  /*b050*/  @!P0 BRA `(.L_x_173) ;  /* 0xfffffffc00f08947 */ /* 0x004fea000383ffff */
[----:B------:R-:W-:Y:S05]  /*b060*/  BRA `(.L_x_174) ;  /* 0xffffff7000bc7947 */ /* 0x000fea000383ffff */
.L_x_37:
[----:B----4-:R-:W-:-:S07]  /*b070*/  MOV R0, UR5 ;  /* 0x0000000500007c02 */ /* 0x010fce0008000f00 */
.L_x_175:
[----:B-1----:R1:W2:Y:S02]  /*b080*/  SYNCS.PHASECHK.TRANS64.TRYWAIT P0, [R0+URZ], R3 ;  /* 0x00000003000075a7 */ /* 0x0022a400080011ff */
[----:B--2---:R-:W-:Y:S05]  /*b090*/  @!P0 NANOSLEEP.SYNCS 0x989680 ;  /* 0x009896800000895d */ /* 0x004fea0003900000 */
[----:B------:R-:W2:Y:S02]  /*b0a0*/  @!P0 SYNCS.PHASECHK.TRANS64 P0, [R0+URZ], R3 ;  /* 0x00000003000085a7 */ /* 0x000ea400080010ff */
[----:B--2---:R-:W-:Y:S05]  /*b0b0*/  @!P0 BRA `(.L_x_175) ;  /* 0xfffffffc00f08947 */ /* 0x004fea000383ffff */
[----:B------:R-:W-:Y:S05]  /*b0c0*/  BRA `(.L_x_176) ;  /* 0xffffff7000c87947 */ /* 0x000fea000383ffff */
.L_x_38:
[----:B----4-:R-:W-:-:S07]  /*b0d0*/  MOV R0, UR5 ;  /* 0x0000000500007c02 */ /* 0x010fce0008000f00 */
.L_x_177:
[----:B-1----:R1:W2:Y:S02]  /*b0e0*/  SYNCS.PHASECHK.TRANS64.TRYWAIT P0, [R0+URZ], R3 ;  /* 0x00000003000075a7 */ /* 0x0022a400080011ff */
[----:B--2---:R-:W-:Y:S05]  /*b0f0*/  @!P0 NANOSLEEP.SYNCS 0x989680 ;  /* 0x009896800000895d */ /* 0x004fea0003900000 */
[----:B------:R-:W2:Y:S02]  /*b100*/  @!P0 SYNCS.PHASECHK.TRANS64 P0, [R0+URZ], R3 ;  /* 0x00000003000085a7 */ /* 0x000ea400080010ff */
[----:B--2---:R-:W-:Y:S05]  /*b110*/  @!P0 BRA `(.L_x_177) ;  /* 0xfffffffc00f08947 */ /* 0x004fea000383ffff */
[----:B------:R-:W-:Y:S05]  /*b120*/  BRA `(.L_x_178) ;  /* 0xffffff7000d47947 */ /* 0x000fea000383ffff */
.L_x_39:
[----:B----4-:R-:W-:-:S07]  /*b130*/  MOV R0, UR5 ;  /* 0x0000000500007c02 */ /* 0x010fce0008000f00 */
.L_x_179:
[----:B-1----:R1:W2:Y:S02]  /*b140*/  SYNCS.PHASECHK.TRANS64.TRYWAIT P0, [R0+URZ], R3 ;  /* 0x00000003000075a7 */ /* 0x0022a400080011ff */
[----:B--2---:R-:W-:Y:S05]  /*b150*/  @!P0 NANOSLEEP.SYNCS 0x989680 ;  /* 0x009896800000895d */ /* 0x004fea0003900000 */
[----:B------:R-:W2:Y:S02]  /*b160*/  @!P0 SYNCS.PHASECHK.TRANS64 P0, [R0+URZ], R3 ;  /* 0x00000003000085a7 */ /* 0x000ea400080010ff */
[----:B--2---:R-:W-:Y:S05]  /*b170*/  @!P0 BRA `(.L_x_179) ;  /* 0xfffffffc00f08947 */ /* 0x004fea000383ffff */
[----:B------:R-:W-:Y:S05]  /*b180*/  BRA `(.L_x_180) ;  /* 0xffffff7000e07947 */ /* 0x000fea000383ffff */
.L_x_40:
[----:B----4-:R-:W-:-:S07]  /*b190*/  MOV R0, UR5 ;  /* 0x0000000500007c02 */ /* 0x010fce0008000f00 */
.L_x_181:
[----:B-1----:R1:W2:Y:S02]  /*b1a0*/  SYNCS.PHASECHK.TRANS64.TRYWAIT P0, [R0+URZ], R3 ;  /* 0x00000003000075a7 */ /* 0x0022a400080011ff */
[----:B--2---:R-:W-:Y:S05]  /*b1b0*/  @!P0 NANOSLEEP.SYNCS 0x989680 ;  /* 0x009896800000895d */ /* 0x004fea0003900000 */
[----:B------:R-:W2:Y:S02]  /*b1c0*/  @!P0 SYNCS.PHASECHK.TRANS64 P0, [R0+URZ], R3 ;  /* 0x00000003000085a7 */ /* 0x000ea400080010ff */
[----:B--2---:R-:W-:Y:S05]  /*b1d0*/  @!P0 BRA `(.L_x_181) ;  /* 0xfffffffc00f08947 */ /* 0x004fea000383ffff */
[----:B------:R-:W-:Y:S05]  /*b1e0*/  BRA `(.L_x_182) ;  /* 0xffffff7000ec7947 */ /* 0x000fea000383ffff */
.L_x_43:
[----:B-1----:R1:W2:Y:S02]  /*b1f0*/  SYNCS.PHASECHK.TRANS64.TRYWAIT P0, [R0+URZ+0x110], R5 ;  /* 0x00011005000075a7 */ /* 0x0022a400080011ff */
[----:B--2---:R-:W-:Y:S05]  /*b200*/  @!P0 NANOSLEEP.SYNCS 0x989680 ;  /* 0x009896800000895d */ /* 0x004fea0003900000 */
[----:B------:R-:W2:Y:S02]  /*b210*/  @!P0 SYNCS.PHASECHK.TRANS64 P0, [R0+URZ+0x110], R5 ;  /* 0x00011005000085a7 */ /* 0x000ea400080010ff */
[----:B--2---:R-:W-:Y:S05]  /*b220*/  @!P0 BRA `(.L_x_43) ;  /* 0xfffffffc00f08947 */ /* 0x004fea000383ffff */
[----:B------:R-:W-:Y:S05]  /*b230*/  BRA `(.L_x_183) ;  /* 0xffffff7400487947 */ /* 0x000fea000383ffff */
.L_x_44:
[----:B------:R-:W-:-:S07]  /*b240*/  MOV R0, UR5 ;  /* 0x0000000500007c02 */ /* 0x000fce0008000f00 */
.L_x_184:
[----:B-1----:R1:W2:Y:S02]  /*b250*/  SYNCS.PHASECHK.TRANS64.TRYWAIT P0, [R0+URZ+0xc0], R5 ;  /* 0x0000c005000075a7 */ /* 0x0022a400080011ff */
[----:B--2---:R-:W-:Y:S05]  /*b260*/  @!P0 NANOSLEEP.SYNCS 0x989680 ;  /* 0x009896800000895d */ /* 0x004fea0003900000 */
[----:B------:R-:W2:Y:S02]  /*b270*/  @!P0 SYNCS.PHASECHK.TRANS64 P0, [R0+URZ+0xc0], R5 ;  /* 0x0000c005000085a7 */ /* 0x000ea400080010ff */
[----:B--2---:R-:W-:Y:S05]  /*b280*/  @!P0 BRA `(.L_x_184) ;  /* 0xfffffffc00f08947 */ /* 0x004fea000383ffff */
[----:B------:R-:W-:Y:S05]  /*b290*/  BRA `(.L_x_185) ;  /* 0xffffff7400587947 */ /* 0x000fea000383ffff */
.L_x_45:
[----:B-1----:R1:W2:Y:S02]  /*b2a0*/  SYNCS.PHASECHK.TRANS64.TRYWAIT P1, [R0+URZ+0xb0], R5 ;  /* 0x0000b005000075a7 */ /* 0x0022a400080211ff */
[----:B--2---:R-:W-:Y:S05]  /*b2b0*/  @!P1 NANOSLEEP.SYNCS 0x989680 ;  /* 0x009896800000995d */ /* 0x004fea0003900000 */
[----:B------:R-:W2:Y:S02]  /*b2c0*/  @!P1 SYNCS.PHASECHK.TRANS64 P1, [R0+URZ+0xb0], R5 ;  /* 0x0000b005000095a7 */ /* 0x000ea400080210ff */
[----:B--2---:R-:W-:Y:S05]  /*b2d0*/  @!P1 BRA `(.L_x_45) ;  /* 0xfffffffc00f09947 */ /* 0x004fea000383ffff */
[----:B------:R-:W-:Y:S05]  /*b2e0*/  BRA `(.L_x_186) ;  /* 0xffffff7400887947 */ /* 0x000fea000383ffff */
.L_x_48:
[----:B------:R-:W-:-:S07]  /*b2f0*/  MOV R0, UR5 ;  /* 0x0000000500007c02 */ /* 0x000fce0008000f00 */
.L_x_187:
[----:B-1----:R1:W2:Y:S02]  /*b300*/  SYNCS.PHASECHK.TRANS64.TRYWAIT P0, [R0+URZ+0xc0], R3 ;  /* 0x0000c003000075a7 */ /* 0x0022a400080011ff */
[----:B--2---:R-:W-:Y:S05]  /*b310*/  @!P0 NANOSLEEP.SYNCS 0x989680 ;  /* 0x009896800000895d */ /* 0x004fea0003900000 */
[----:B------:R-:W2:Y:S02]  /*b320*/  @!P0 SYNCS.PHASECHK.TRANS64 P0, [R0+URZ+0xc0], R3 ;  /* 0x0000c003000085a7 */ /* 0x000ea400080010ff */
[----:B--2---:R-:W-:Y:S05]  /*b330*/  @!P0 BRA `(.L_x_187) ;  /* 0xfffffffc00f08947 */ /* 0x004fea000383ffff */
[----:B------:R-:W-:Y:S05]  /*b340*/  BRA `(.L_x_47) ;  /* 0xffffff7400dc7947 */ /* 0x000fea000383ffff */
.L_x_55:
[----:B-1----:R1:W2:Y:S02]  /*b350*/  SYNCS.PHASECHK.TRANS64.TRYWAIT P1, [R0+URZ+0xb0], R5 ;  /* 0x0000b005000075a7 */ /* 0x0022a400080211ff */
[----:B--2---:R-:W-:Y:S05]  /*b360*/  @!P1 NANOSLEEP.SYNCS 0x989680 ;  /* 0x009896800000995d */ /* 0x004fea0003900000 */
[----:B------:R-:W2:Y:S02]  /*b370*/  @!P1 SYNCS.PHASECHK.TRANS64 P1, [R0+URZ+0xb0], R5 ;  /* 0x0000b005000095a7 */ /* 0x000ea400080210ff */
[----:B--2---:R-:W-:Y:S05]  /*b380*/  @!P1 BRA `(.L_x_55) ;  /* 0xfffffffc00f09947 */ /* 0x004fea000383ffff */
[----:B------:R-:W-:Y:S05]  /*b390*/  BRA `(.L_x_188) ;  /* 0xffffff7c004c7947 */ /* 0x000fea000383ffff */
.L_x_56:
[----:B------:R-:W-:-:S07]  /*b3a0*/  MOV R3, UR7 ;  /* 0x0000000700037c02 */ /* 0x000fce0008000f00 */
.L_x_189:
[----:B-1----:R1:W2:Y:S02]  /*b3b0*/  SYNCS.PHASECHK.TRANS64.TRYWAIT P0, [R3+URZ+0xf0], R0 ;  /* 0x0000f000030075a7 */ /* 0x0022a400080011ff */
[----:B--2---:R-:W-:Y:S05]  /*b3c0*/  @!P0 NANOSLEEP.SYNCS 0x989680 ;  /* 0x009896800000895d */ /* 0x004fea0003900000 */
[----:B------:R-:W2:Y:S02]  /*b3d0*/  @!P0 SYNCS.PHASECHK.TRANS64 P0, [R3+URZ+0xf0], R0 ;  /* 0x0000f000030085a7 */ /* 0x000ea400080010ff */
[----:B--2---:R-:W-:Y:S05]  /*b3e0*/  @!P0 BRA `(.L_x_189) ;  /* 0xfffffffc00f08947 */ /* 0x004fea000383ffff */
[----:B------:R-:W-:Y:S05]  /*b3f0*/  BRA `(.L_x_190) ;  /* 0xffffff7c00847947 */ /* 0x000fea000383ffff */
.L_x_59:
[----:B------:R-:W-:Y:S07]  /*b400*/  MOV R0, UR6 ;  /* 0x0000000600007c02 */ /* 0x000fee0008000f00 */
.L_x_191:
[----:B-1----:R1:W2:Y:S02]  /*b410*/  SYNCS.PHASECHK.TRANS64.TRYWAIT P0, [R0+URZ], R3 ;  /* 0x00000003000075a7 */ /* 0x0022a400080011ff */
[----:B--2---:R-:W-:Y:S05]  /*b420*/  @!P0 NANOSLEEP.SYNCS 0x989680 ;  /* 0x009896800000895d */ /* 0x004fea0003900000 */
[----:B------:R-:W2:Y:S02]  /*b430*/  @!P0 SYNCS.PHASECHK.TRANS64 P0, [R0+URZ], R3 ;  /* 0x00000003000085a7 */ /* 0x000ea400080010ff */
[----:B--2---:R-:W-:Y:S05]  /*b440*/  @!P0 BRA `(.L_x_191) ;  /* 0xfffffffc00f08947 */ /* 0x004fea000383ffff */
[----:B------:R-:W-:Y:S05]  /*b450*/  BRA `(.L_x_58) ;  /* 0xffffff7c00a07947 */ /* 0x000fea000383ffff */
.L_x_62:
[----:B------:R-:W-:-:S07]  /*b460*/  MOV R0, UR6 ;  /* 0x0000000600007c02 */ /* 0x000fce0008000f00 */
.L_x_192:
[----:B--2---:R2:W4:Y:S02]  /*b470*/  SYNCS.PHASECHK.TRANS64.TRYWAIT P0, [R0+URZ], R3 ;  /* 0x00000003000075a7 */ /* 0x00452400080011ff */
[----:B----4-:R-:W-:Y:S05]  /*b480*/  @!P0 NANOSLEEP.SYNCS 0x989680 ;  /* 0x009896800000895d */ /* 0x010fea0003900000 */
[----:B------:R-:W4:Y:S02]  /*b490*/  @!P0 SYNCS.PHASECHK.TRANS64 P0, [R0+URZ], R3 ;  /* 0x00000003000085a7 */ /* 0x000f2400080010ff */
[----:B----4-:R-:W-:Y:S05]  /*b4a0*/  @!P0 BRA `(.L_x_192) ;  /* 0xfffffffc00f08947 */ /* 0x010fea000383ffff */
[----:B------:R-:W-:Y:S05]  /*b4b0*/  BRA `(.L_x_193) ;  /* 0xffffff80007c7947 */ /* 0x000fea000383ffff */
.L_x_63:
[----:B------:R-:W-:-:S07]  /*b4c0*/  MOV R0, UR6 ;  /* 0x0000000600007c02 */ /* 0x000fce0008000f00 */
.L_x_194:
[----:B-1----:R1:W2:Y:S02]  /*b4d0*/  SYNCS.PHASECHK.TRANS64.TRYWAIT P0, [R0+URZ], R3 ;  /* 0x00000003000075a7 */ /* 0x0022a400080011ff */
[----:B--2---:R-:W-:Y:S05]  /*b4e0*/  @!P0 NANOSLEEP.SYNCS 0x989680 ;  /* 0x009896800000895d */ /* 0x004fea0003900000 */
[----:B------:R-:W2:Y:S02]  /*b4f0*/  @!P0 SYNCS.PHASECHK.TRANS64 P0, [R0+URZ], R3 ;  /* 0x00000003000085a7 */ /* 0x000ea400080010ff */
[----:B--2---:R-:W-:Y:S05]  /*b500*/  @!P0 BRA `(.L_x_194) ;  /* 0xfffffffc00f08947 */ /* 0x004fea000383ffff */
[----:B------:R-:W-:Y:S05]  /*b510*/  BRA `(.L_x_195) ;  /* 0xffffff8000887947 */ /* 0x000fea000383ffff */
.L_x_64:
[----:B------:R-:W-:-:S07]  /*b520*/  MOV R0, UR6 ;  /* 0x0000000600007c02 */ /* 0x000fce0008000f00 */
.L_x_196:
[----:B-1----:R1:W2:Y:S02]  /*b530*/  SYNCS.PHASECHK.TRANS64.TRYWAIT P0, [R0+URZ], R3 ;  /* 0x00000003000075a7 */ /* 0x0022a400080011ff */
[----:B--2---:R-:W-:Y:S05]  /*b540*/  @!P0 NANOSLEEP.SYNCS 0x989680 ;  /* 0x009896800000895d */ /* 0x004fea0003900000 */
[----:B------:R-:W2:Y:S02]  /*b550*/  @!P0 SYNCS.PHASECHK.TRANS64 P0, [R0+URZ], R3 ;  /* 0x00000003000085a7 */ /* 0x000ea400080010ff */
[----:B--2---:R-:W-:Y:S05]  /*b560*/  @!P0 BRA `(.L_x_196) ;  /* 0xfffffffc00f08947 */ /* 0x004fea000383ffff */
[----:B------:R-:W-:Y:S05]  /*b570*/  BRA `(.L_x_197) ;  /* 0xffffff8000947947 */ /* 0x000fea000383ffff */
.L_x_65:
[----:B------:R-:W-:-:S07]  /*b580*/  MOV R0, UR7 ;  /* 0x0000000700007c02 */ /* 0x000fce0008000f00 */
.L_x_198:
[----:B-1----:R1:W2:Y:S02]  /*b590*/  SYNCS.PHASECHK.TRANS64.TRYWAIT P0, [R0+URZ], R3 ;  /* 0x00000003000075a7 */ /* 0x0022a400080011ff */
[----:B--2---:R-:W-:Y:S05]  /*b5a0*/  @!P0 NANOSLEEP.SYNCS 0x989680 ;  /* 0x009896800000895d */ /* 0x004fea0003900000 */
[----:B------:R-:W2:Y:S02]  /*b5b0*/  @!P0 SYNCS.PHASECHK.TRANS64 P0, [R0+URZ], R3 ;  /* 0x00000003000085a7 */ /* 0x000ea400080010ff */
[----:B--2---:R-:W-:Y:S05]  /*b5c0*/  @!P0 BRA `(.L_x_198) ;  /* 0xfffffffc00f08947 */ /* 0x004fea000383ffff */
[----:B------:R-:W-:Y:S05]  /*b5d0*/  BRA `(.L_x_199) ;  /* 0xffffff8000a07947 */ /* 0x000fea000383ffff */
.L_x_70:
[----:B--2---:R2:W3:Y:S02]  /*b5e0*/  SYNCS.PHASECHK.TRANS64.TRYWAIT P0, [R0+URZ+0xb0], R3 ;  /* 0x0000b003000075a7 */ /* 0x0044e400080011ff */
[----:B---3--:R-:W-:Y:S05]  /*b5f0*/  @!P0 NANOSLEEP.SYNCS 0x989680 ;  /* 0x009896800000895d */ /* 0x008fea0003900000 */
[----:B------:R-:W3:Y:S02]  /*b600*/  @!P0 SYNCS.PHASECHK.TRANS64 P0, [R0+URZ+0xb0], R3 ;  /* 0x0000b003000085a7 */ /* 0x000ee400080010ff */
[----:B---3--:R-:W-:Y:S05]  /*b610*/  @!P0 BRA `(.L_x_70) ;  /* 0xfffffffc00f08947 */ /* 0x008fea000383ffff */
[----:B------:R-:W-:Y:S05]  /*b620*/  BRA `(.L_x_200) ;  /* 0xffffff8400a47947 */ /* 0x000fea000383ffff */
.L_x_73:
[----:B------:R-:W-:Y:S07]  /*b630*/  MOV R0, UR7 ;  /* 0x0000000700007c02 */ /* 0x000fee0008000f00 */
.L_x_201:
[----:B--2---:R2:W3:Y:S02]  /*b640*/  SYNCS.PHASECHK.TRANS64.TRYWAIT P0, [R0+URZ+0xa8], R3 ;  /* 0x0000a803000075a7 */ /* 0x0044e400080011ff */
[----:B---3--:R-:W-:Y:S05]  /*b650*/  @!P0 NANOSLEEP.SYNCS 0x989680 ;  /* 0x009896800000895d */ /* 0x008fea0003900000 */
[----:B------:R-:W3:Y:S02]  /*b660*/  @!P0 SYNCS.PHASECHK.TRANS64 P0, [R0+URZ+0xa8], R3 ;  /* 0x0000a803000085a7 */ /* 0x000ee400080010ff */
[----:B---3--:R-:W-:Y:S05]  /*b670*/  @!P0 BRA `(.L_x_201) ;  /* 0xfffffffc00f08947 */ /* 0x008fea000383ffff */
[----:B------:R-:W-:Y:S05]  /*b680*/  BRA `(.L_x_72) ;  /* 0xffffff8800847947 */ /* 0x000fea000383ffff */
.L_x_76:
[----:B------:R-:W-:Y:S07]  /*b690*/  MOV R3, UR7 ;  /* 0x0000000700037c02 */ /* 0x000fee0008000f00 */
.L_x_202:
[----:B-1----:R1:W2:Y:S02]  /*b6a0*/  SYNCS.PHASECHK.TRANS64.TRYWAIT P0, [R3+URZ+0x80], R12 ;  /* 0x0000800c030075a7 */ /* 0x0022a400080011ff */
[----:B--2---:R-:W-:Y:S05]  /*b6b0*/  @!P0 NANOSLEEP.SYNCS 0x989680 ;  /* 0x009896800000895d */ /* 0x004fea0003900000 */
[----:B------:R-:W2:Y:S02]  /*b6c0*/  @!P0 SYNCS.PHASECHK.TRANS64 P0, [R3+URZ+0x80], R12 ;  /* 0x0000800c030085a7 */ /* 0x000ea400080010ff */
[----:B--2---:R-:W-:Y:S05]  /*b6d0*/  @!P0 BRA `(.L_x_202) ;  /* 0xfffffffc00f08947 */ /* 0x004fea000383ffff */
[----:B------:R-:W-:Y:S05]  /*b6e0*/  BRA `(.L_x_203) ;  /* 0xffffff8c00007947 */ /* 0x000fea000383ffff */
.L_x_77:
[----:B-1----:R-:W-:Y:S07]  /*b6f0*/  MOV R3, UR7 ;  /* 0x0000000700037c02 */ /* 0x002fee0008000f00 */
.L_x_204:
[----:B-1----:R1:W2:Y:S02]  /*b700*/  SYNCS.PHASECHK.TRANS64.TRYWAIT P0, [R3+URZ+0x88], R12 ;  /* 0x0000880c030075a7 */ /* 0x0022a400080011ff */
[----:B--2---:R-:W-:Y:S05]  /*b710*/  @!P0 NANOSLEEP.SYNCS 0x989680 ;  /* 0x009896800000895d */ /* 0x004fea0003900000 */
[----:B------:R-:W2:Y:S02]  /*b720*/  @!P0 SYNCS.PHASECHK.TRANS64 P0, [R3+URZ+0x88], R12 ;  /* 0x0000880c030085a7 */ /* 0x000ea400080010ff */
[----:B--2---:R-:W-:Y:S05]  /*b730*/  @!P0 BRA `(.L_x_204) ;  /* 0xfffffffc00f08947 */ /* 0x004fea000383ffff */
[----:B------:R-:W-:Y:S05]  /*b740*/  BRA `(.L_x_205) ;  /* 0xffffff8c00407947 */ /* 0x000fea000383ffff */
.L_x_78:
[----:B-1----:R-:W-:Y:S07]  /*b750*/  MOV R3, UR7 ;  /* 0x0000000700037c02 */ /* 0x002fee0008000f00 */
.L_x_206:
[----:B-1----:R1:W2:Y:S02]  /*b760*/  SYNCS.PHASECHK.TRANS64.TRYWAIT P0, [R3+URZ+0x90], R12 ;  /* 0x0000900c030075a7 */ /* 0x0022a400080011ff */
[----:B--2---:R-:W-:Y:S05]  /*b770*/  @!P0 NANOSLEEP.SYNCS 0x989680 ;  /* 0x009896800000895d */ /* 0x004fea0003900000 */
[----:B------:R-:W2:Y:S02]  /*b780*/  @!P0 SYNCS.PHASECHK.TRANS64 P0, [R3+URZ+0x90], R12 ;  /* 0x0000900c030085a7 */ /* 0x000ea400080010ff */
[----:B--2---:R-:W-:Y:S05]  /*b790*/  @!P0 BRA `(.L_x_206) ;  /* 0xfffffffc00f08947 */ /* 0x004fea000383ffff */
[----:B------:R-:W-:Y:S05]  /*b7a0*/  BRA `(.L_x_207) ;  /* 0xffffff8c00847947 */ /* 0x000fea000383ffff */
.L_x_79:
[----:B-1----:R-:W-:Y:S07]  /*b7b0*/  MOV R3, UR7 ;  /* 0x0000000700037c02 */ /* 0x002fee0008000f00 */
.L_x_208:
[----:B-1----:R1:W2:Y:S02]  /*b7c0*/  SYNCS.PHASECHK.TRANS64.TRYWAIT P0, [R3+URZ+0x98], R12 ;  /* 0x0000980c030075a7 */ /* 0x0022a400080011ff */
[----:B--2---:R-:W-:Y:S05]  /*b7d0*/  @!P0 NANOSLEEP.SYNCS 0x989680 ;  /* 0x009896800000895d */ /* 0x004fea0003900000 */
[----:B------:R-:W2:Y:S02]  /*b7e0*/  @!P0 SYNCS.PHASECHK.TRANS64 P0, [R3+URZ+0x98], R12 ;  /* 0x0000980c030085a7 */ /* 0x000ea400080010ff */
[----:B--2---:R-:W-:Y:S05]  /*b7f0*/  @!P0 BRA `(.L_x_208) ;  /* 0xfffffffc00f08947 */ /* 0x004fea000383ffff */
[----:B------:R-:W-:Y:S05]  /*b800*/  BRA `(.L_x_209) ;  /* 0xffffff8c00cc7947 */ /* 0x000fea000383ffff */
.L_x_80:
[----:B-1----:R-:W-:Y:S07]  /*b810*/  MOV R3, UR7 ;  /* 0x0000000700037c02 */ /* 0x002fee0008000f00 */
.L_x_210:
[----:B-1----:R1:W2:Y:S02]  /*b820*/  SYNCS.PHASECHK.TRANS64.TRYWAIT P0, [R3+URZ+0x80], R20 ;  /* 0x00008014030075a7 */ /* 0x0022a400080011ff */
[----:B--2---:R-:W-:Y:S05]  /*b830*/  @!P0 NANOSLEEP.SYNCS 0x989680 ;  /* 0x009896800000895d */ /* 0x004fea0003900000 */
[----:B------:R-:W2:Y:S02]  /*b840*/  @!P0 SYNCS.PHASECHK.TRANS64 P0, [R3+URZ+0x80], R20 ;  /* 0x00008014030085a7 */ /* 0x000ea400080010ff */
[----:B--2---:R-:W-:Y:S05]  /*b850*/  @!P0 BRA `(.L_x_210) ;  /* 0xfffffffc00f08947 */ /* 0x004fea000383ffff */
[----:B------:R-:W-:Y:S05]  /*b860*/  BRA `(.L_x_211) ;  /* 0xffffff9000187947 */ /* 0x000fea000383ffff */
.L_x_81:
[----:B-1----:R-:W-:Y:S07]  /*b870*/  MOV R3, UR7 ;  /* 0x0000000700037c02 */ /* 0x002fee0008000f00 */
.L_x_212:
[----:B-1----:R1:W2:Y:S02]  /*b880*/  SYNCS.PHASECHK.TRANS64.TRYWAIT P0, [R3+URZ+0x88], R20 ;  /* 0x00008814030075a7 */ /* 0x0022a400080011ff */
[----:B--2---:R-:W-:Y:S05]  /*b890*/  @!P0 NANOSLEEP.SYNCS 0x989680 ;  /* 0x009896800000895d */ /* 0x004fea0003900000 */
[----:B------:R-:W2:Y:S02]  /*b8a0*/  @!P0 SYNCS.PHASECHK.TRANS64 P0, [R3+URZ+0x88], R20 ;  /* 0x00008814030085a7 */ /* 0x000ea400080010ff */
[----:B--2---:R-:W-:Y:S05]  /*b8b0*/  @!P0 BRA `(.L_x_212) ;  /* 0xfffffffc00f08947 */ /* 0x004fea000383ffff */
[----:B------:R-:W-:Y:S05]  /*b8c0*/  BRA `(.L_x_213) ;  /* 0xffffff9000607947 */ /* 0x000fea000383ffff */
.L_x_82:
[----:B-1----:R-:W-:Y:S07]  /*b8d0*/  MOV R3, UR7 ;  /* 0x0000000700037c02 */ /* 0x002fee0008000f00 */
.L_x_214:
[----:B-1----:R1:W2:Y:S02]  /*b8e0*/  SYNCS.PHASECHK.TRANS64.TRYWAIT P0, [R3+URZ+0x90], R20 ;  /* 0x00009014030075a7 */ /* 0x0022a400080011ff */
[----:B--2---:R-:W-:Y:S05]  /*b8f0*/  @!P0 NANOSLEEP.SYNCS 0x989680 ;  /* 0x009896800000895d */ /* 0x004fea0003900000 */
[----:B------:R-:W2:Y:S02]  /*b900*/  @!P0 SYNCS.PHASECHK.TRANS64 P0, [R3+URZ+0x90], R20 ;  /* 0x00009014030085a7 */ /* 0x000ea400080010ff */
[----:B--2---:R-:W-:Y:S05]  /*b910*/  @!P0 BRA `(.L_x_214) ;  /* 0xfffffffc00f08947 */ /* 0x004fea000383ffff */
[----:B------:R-:W-:Y:S05]  /*b920*/  BRA `(.L_x_215) ;  /* 0xffffff9000a87947 */ /* 0x000fea000383ffff */
.L_x_83:
[----:B------:R-:W-:Y:S07]  /*b930*/  MOV R3, UR7 ;  /* 0x0000000700037c02 */ /* 0x000fee0008000f00 */
.L_x_216:
[----:B-1----:R1:W2:Y:S02]  /*b940*/  SYNCS.PHASECHK.TRANS64.TRYWAIT P0, [R3+URZ+0x98], R20 ;  /* 0x00009814030075a7 */ /* 0x0022a400080011ff */
[----:B--2---:R-:W-:Y:S05]  /*b950*/  @!P0 NANOSLEEP.SYNCS 0x989680 ;  /* 0x009896800000895d */ /* 0x004fea0003900000 */
[----:B------:R-:W2:Y:S02]  /*b960*/  @!P0 SYNCS.PHASECHK.TRANS64 P0, [R3+URZ+0x98], R20 ;  /* 0x00009814030085a7 */ /* 0x000ea400080010ff */
[----:B--2---:R-:W-:Y:S05]  /*b970*/  @!P0 BRA `(.L_x_216) ;  /* 0xfffffffc00f08947 */ /* 0x004fea000383ffff */
[----:B------:R-:W-:Y:S05]  /*b980*/  BRA `(.L_x_217) ;  /* 0xffffff9400307947 */ /* 0x000fea000383ffff */
.L_x_85:
[----:B------:R-:W-:-:S07]  /*b990*/  MOV R3, UR7 ;  /* 0x0000000700037c02 */ /* 0x000fce0008000f00 */
.L_x_218:
[----:B-1----:R1:W3:Y:S02]  /*b9a0*/  SYNCS.PHASECHK.TRANS64.TRYWAIT P0, [R3+URZ+0x80], R12 ;  /* 0x0000800c030075a7 */ /* 0x0022e400080011ff */
[----:B---3--:R-:W-:Y:S05]  /*b9b0*/  @!P0 NANOSLEEP.SYNCS 0x989680 ;  /* 0x009896800000895d */ /* 0x008fea0003900000 */
[----:B------:R-:W3:Y:S02]  /*b9c0*/  @!P0 SYNCS.PHASECHK.TRANS64 P0, [R3+URZ+0x80], R12 ;  /* 0x0000800c030085a7 */ /* 0x000ee400080010ff */
[----:B---3--:R-:W-:Y:S05]  /*b9d0*/  @!P0 BRA `(.L_x_218) ;  /* 0xfffffffc00f08947 */ /* 0x008fea000383ffff */
[----:B------:R-:W-:Y:S05]  /*b9e0*/  BRA `(.L_x_219) ;  /* 0xffffff9400987947 */ /* 0x000fea000383ffff */
.L_x_86:
[----:B-1----:R-:W-:-:S07]  /*b9f0*/  MOV R3, UR7 ;  /* 0x0000000700037c02 */ /* 0x002fce0008000f00 */
.L_x_220:
[----:B-1----:R1:W3:Y:S02]  /*ba00*/  SYNCS.PHASECHK.TRANS64.TRYWAIT P0, [R3+URZ+0x88], R12 ;  /* 0x0000880c030075a7 */ /* 0x0022e400080011ff */
[----:B---3--:R-:W-:Y:S05]  /*ba10*/  @!P0 NANOSLEEP.SYNCS 0x989680 ;  /* 0x009896800000895d */ /* 0x008fea0003900000 */
[----:B------:R-:W3:Y:S02]  /*ba20*/  @!P0 SYNCS.PHASECHK.TRANS64 P0, [R3+URZ+0x88], R12 ;  /* 0x0000880c030085a7 */ /* 0x000ee400080010ff */
[----:B---3--:R-:W-:Y:S05]  /*ba30*/  @!P0 BRA `(.L_x_220) ;  /* 0xfffffffc00f08947 */ /* 0x008fea000383ffff */
[----:B------:R-:W-:Y:S05]  /*ba40*/  BRA `(.L_x_221) ;  /* 0xffffff9400887947 */ /* 0x000fea000383ffff */
.L_x_87:
[----:B-1----:R-:W-:-:S07]  /*ba50*/  MOV R3, UR7 ;  /* 0x0000000700037c02 */ /* 0x002fce0008000f00 */
.L_x_222:
[----:B-1----:R1:W3:Y:S02]  /*ba60*/  SYNCS.PHASECHK.TRANS64.TRYWAIT P0, [R3+URZ+0x90], R12 ;  /* 0x0000900c030075a7 */ /* 0x0022e400080011ff */
[----:B---3--:R-:W-:Y:S05]  /*ba70*/  @!P0 NANOSLEEP.SYNCS 0x989680 ;  /* 0x009896800000895d */ /* 0x008fea0003900000 */
[----:B------:R-:W3:Y:S02]  /*ba80*/  @!P0 SYNCS.PHASECHK.TRANS64 P0, [R3+URZ+0x90], R12 ;  /* 0x0000900c030085a7 */ /* 0x000ee400080010ff */
[----:B---3--:R-:W-:Y:S05]  /*ba90*/  @!P0 BRA `(.L_x_222) ;  /* 0xfffffffc00f08947 */ /* 0x008fea000383ffff */
[----:B------:R-:W-:Y:S05]  /*baa0*/  BRA `(.L_x_223) ;  /* 0xffffff94007c7947 */ /* 0x000fea000383ffff */
.L_x_89:
[----:B--2---:R2:W4:Y:S02]  /*bab0*/  SYNCS.PHASECHK.TRANS64.TRYWAIT P0, [R0+URZ+0xb0], R3 ;  /* 0x0000b003000075a7 */ /* 0x00452400080011ff */
[----:B----4-:R-:W-:Y:S05]  /*bac0*/  @!P0 NANOSLEEP.SYNCS 0x989680 ;  /* 0x009896800000895d */ /* 0x010fea0003900000 */
[----:B------:R-:W4:Y:S02]  /*bad0*/  @!P0 SYNCS.PHASECHK.TRANS64 P0, [R0+URZ+0xb0], R3 ;  /* 0x0000b003000085a7 */ /* 0x000f2400080010ff */
[----:B----4-:R-:W-:Y:S05]  /*bae0*/  @!P0 BRA `(.L_x_89) ;  /* 0xfffffffc00f08947 */ /* 0x010fea000383ffff */
[----:B------:R-:W-:Y:S05]  /*baf0*/  BRA `(.L_x_224) ;  /* 0xffffff9800407947 */ /* 0x000fea000383ffff */
.L_x_100:
[----:B-1----:R-:W-:Y:S04]  /*bb00*/  MOV R2, UR48 ;  /* 0x0000003000027c02 */ /* 0x002fe80008000f00 */
[----:B------:R1:W3:Y:S03]  /*bb10*/  SYNCS.PHASECHK.TRANS64.TRYWAIT P1, [R2+URZ+0x60], R3 ;  /* 0x00006003020075a7 */ /* 0x0002e600080211ff */
[----:B---3--:R-:W-:Y:S05]  /*bb20*/  @!P1 NANOSLEEP.SYNCS 0x989680 ;  /* 0x009896800000995d */ /* 0x008fea0003900000 */
[----:B------:R-:W3:Y:S02]  /*bb30*/  @!P1 SYNCS.PHASECHK.TRANS64 P1, [R2+URZ+0x60], R3 ;  /* 0x00006003020095a7 */ /* 0x000ee400080210ff */
[----:B---3--:R-:W-:Y:S05]  /*bb40*/  @!P1 BRA `(.L_x_100) ;  /* 0xfffffffc00ec9947 */ /* 0x008fea000383ffff */
[----:B------:R-:W-:Y:S05]  /*bb50*/  BRA `(.L_x_99) ;  /* 0xffffffa400487947 */ /* 0x000fea000383ffff */
.L_x_102:
[----:B-1----:R1:W4:Y:S02]  /*bb60*/  SYNCS.PHASECHK.TRANS64.TRYWAIT P0, [R87+URZ+0xd0], R0 ;  /* 0x0000d000570075a7 */ /* 0x00232400080011ff */
[----:B----4-:R-:W-:Y:S05]  /*bb70*/  @!P0 NANOSLEEP.SYNCS 0x989680 ;  /* 0x009896800000895d */ /* 0x010fea0003900000 */
[----:B------:R-:W4:Y:S02]  /*bb80*/  @!P0 SYNCS.PHASECHK.TRANS64 P0, [R87+URZ+0xd0], R0 ;  /* 0x0000d000570085a7 */ /* 0x000f2400080010ff */
[----:B----4-:R-:W-:Y:S05]  /*bb90*/  @!P0 BRA `(.L_x_102) ;  /* 0xfffffffc00f08947 */ /* 0x010fea000383ffff */
[----:B------:R-:W-:Y:S05]  /*bba0*/  BRA `(.L_x_101) ;  /* 0xffffffa400707947 */ /* 0x000fea000383ffff */
.L_x_111:
[----:B-1----:R1:W2:Y:S02]  /*bbb0*/  SYNCS.PHASECHK.TRANS64.TRYWAIT P0, [R3+URZ+0x60], R0 ;  /* 0x00006000030075a7 */ /* 0x0022a400080011ff */
[----:B--2---:R-:W-:Y:S05]  /*bbc0*/  @!P0 NANOSLEEP.SYNCS 0x989680 ;  /* 0x009896800000895d */ /* 0x004fea0003900000 */
[----:B------:R-:W2:Y:S02]  /*bbd0*/  @!P0 SYNCS.PHASECHK.TRANS64 P0, [R3+URZ+0x60], R0 ;  /* 0x00006000030085a7 */ /* 0x000ea400080010ff */
[----:B--2---:R-:W-:Y:S05]  /*bbe0*/  @!P0 BRA `(.L_x_111) ;  /* 0xfffffffc00f08947 */ /* 0x004fea000383ffff */
[----:B------:R-:W-:Y:S05]  /*bbf0*/  BRA `(.L_x_110) ;  /* 0xffffffac008c7947 */ /* 0x000fea000383ffff */
.L_x_119:
[----:B-1----:R1:W2:Y:S02]  /*bc00*/  SYNCS.PHASECHK.TRANS64.TRYWAIT P0, [R91+URZ+0x60], R6 ;  /* 0x000060065b0075a7 */ /* 0x0022a400080011ff */
[----:B--2---:R-:W-:Y:S05]  /*bc10*/  @!P0 NANOSLEEP.SYNCS 0x989680 ;  /* 0x009896800000895d */ /* 0x004fea0003900000 */
[----:B------:R-:W2:Y:S02]  /*bc20*/  @!P0 SYNCS.PHASECHK.TRANS64 P0, [R91+URZ+0x60], R6 ;  /* 0x000060065b0085a7 */ /* 0x000ea400080010ff */
[----:B--2---:R-:W-:Y:S05]  /*bc30*/  @!P0 BRA `(.L_x_119) ;  /* 0xfffffffc00f08947 */ /* 0x004fea000383ffff */
[----:B------:R-:W-:Y:S05]  /*bc40*/  BRA `(.L_x_118) ;  /* 0xffffffb400cc7947 */ /* 0x000fea000383ffff */
.L_x_127:
[----:B-1----:R1:W2:Y:S02]  /*bc50*/  SYNCS.PHASECHK.TRANS64.TRYWAIT P0, [R91+URZ+0x60], R6 ;  /* 0x000060065b0075a7 */ /* 0x0022a400080011ff */
[----:B--2---:R-:W-:Y:S05]  /*bc60*/  @!P0 NANOSLEEP.SYNCS 0x989680 ;  /* 0x009896800000895d */ /* 0x004fea0003900000 */
[----:B------:R-:W2:Y:S02]  /*bc70*/  @!P0 SYNCS.PHASECHK.TRANS64 P0, [R91+URZ+0x60], R6 ;  /* 0x000060065b0085a7 */ /* 0x000ea400080010ff */
[----:B--2---:R-:W-:Y:S05]  /*bc80*/  @!P0 BRA `(.L_x_127) ;  /* 0xfffffffc00f08947 */ /* 0x004fea000383ffff */
[----:B------:R-:W-:Y:S05]  /*bc90*/  BRA `(.L_x_126) ;  /* 0xffffffc000107947 */ /* 0x000fea000383ffff */
.L_x_135:
[----:B-1----:R1:W2:Y:S02]  /*bca0*/  SYNCS.PHASECHK.TRANS64.TRYWAIT P0, [R92+URZ+0x60], R5 ;  /* 0x000060055c0075a7 */ /* 0x0022a400080011ff */
[----:B--2---:R-:W-:Y:S05]  /*bcb0*/  @!P0 NANOSLEEP.SYNCS 0x989680 ;  /* 0x009896800000895d */ /* 0x004fea0003900000 */
[----:B------:R-:W2:Y:S02]  /*bcc0*/  @!P0 SYNCS.PHASECHK.TRANS64 P0, [R92+URZ+0x60], R5 ;  /* 0x000060055c0085a7 */ /* 0x000ea400080010ff */
[----:B--2---:R-:W-:Y:S05]  /*bcd0*/  @!P0 BRA `(.L_x_135) ;  /* 0xfffffffc00f08947 */ /* 0x004fea000383ffff */
[----:B------:R-:W-:Y:S05]  /*bce0*/  BRA `(.L_x_134) ;  /* 0xffffffc800607947 */ /* 0x000fea000383ffff */
.L_x_143:
[----:B-1----:R1:W2:Y:S02]  /*bcf0*/  SYNCS.PHASECHK.TRANS64.TRYWAIT P0, [R92+URZ+0x60], R5 ;  /* 0x000060055c0075a7 */ /* 0x0022a400080011ff */
[----:B--2---:R-:W-:Y:S05]  /*bd00*/  @!P0 NANOSLEEP.SYNCS 0x989680 ;  /* 0x009896800000895d */ /* 0x004fea0003900000 */
[----:B------:R-:W2:Y:S02]  /*bd10*/  @!P0 SYNCS.PHASECHK.TRANS64 P0, [R92+URZ+0x60], R5 ;  /* 0x000060055c0085a7 */ /* 0x000ea400080010ff */
[----:B--2---:R-:W-:Y:S05]  /*bd20*/  @!P0 BRA `(.L_x_143) ;  /* 0xfffffffc00f08947 */ /* 0x004fea000383ffff */
[----:B------:R-:W-:Y:S05]  /*bd30*/  BRA `(.L_x_142) ;  /* 0xffffffd000c07947 */ /* 0x000fea000383ffff */
.L_x_151:
[----:B-1----:R1:W2:Y:S02]  /*bd40*/  SYNCS.PHASECHK.TRANS64.TRYWAIT P0, [R92+URZ+0x60], R5 ;  /* 0x000060055c0075a7 */ /* 0x0022a400080011ff */
[----:B--2---:R-:W-:Y:S05]  /*bd50*/  @!P0 NANOSLEEP.SYNCS 0x989680 ;  /* 0x009896800000895d */ /* 0x004fea0003900000 */
[----:B------:R-:W2:Y:S02]  /*bd60*/  @!P0 SYNCS.PHASECHK.TRANS64 P0, [R92+URZ+0x60], R5 ;  /* 0x000060055c0085a7 */ /* 0x000ea400080010ff */
[----:B--2---:R-:W-:Y:S05]  /*bd70*/  @!P0 BRA `(.L_x_151) ;  /* 0xfffffffc00f08947 */ /* 0x004fea000383ffff */
[----:B------:R-:W-:Y:S05]  /*bd80*/  BRA `(.L_x_150) ;  /* 0xffffffdc00147947 */ /* 0x000fea000383ffff */
.L_x_159:
[----:B-1----:R1:W2:Y:S02]  /*bd90*/  SYNCS.PHASECHK.TRANS64.TRYWAIT P0, [R92+URZ+0x60], R5 ;  /* 0x000060055c0075a7 */ /* 0x0022a400080011ff */
[----:B--2---:R-:W-:Y:S05]  /*bda0*/  @!P0 NANOSLEEP.SYNCS 0x989680 ;  /* 0x009896800000895d */ /* 0x004fea0003900000 */
[----:B------:R-:W2:Y:S02]  /*bdb0*/  @!P0 SYNCS.PHASECHK.TRANS64 P0, [R92+URZ+0x60], R5 ;  /* 0x000060055c0085a7 */ /* 0x000ea400080010ff */
[----:B--2---:R-:W-:Y:S05]  /*bdc0*/  @!P0 BRA `(.L_x_159) ;  /* 0xfffffffc00f08947 */ /* 0x004fea000383ffff */
[----:B------:R-:W-:Y:S05]  /*bdd0*/  BRA `(.L_x_158) ;  /* 0xffffffe400687947 */ /* 0x000fea000383ffff */
        .weak           $__internal_0_$__cuda_sm10x_tcgen05_guardrail_trap_col_being_dealloced_not_returned_by_alloc
        .type           $__internal_0_$__cuda_sm10x_tcgen05_guardrail_trap_col_being_dealloced_not_returned_by_alloc,@function
        .size           $__internal_0_$__cuda_sm10x_tcgen05_guardrail_trap_col_being_dealloced_not_returned_by_alloc,($__internal_1_$__cuda_sm10x_tcgen05_guardrail_trap_phase_invalid_during_alloc - $__internal_0_$__cuda_sm10x_tcgen05_guardrail_trap_col_being_dealloced_not_returned_by_alloc)
$__internal_0_$__cuda_sm10x_tcgen05_guardrail_trap_col_being_dealloced_not_returned_by_alloc:
[----:B------:R-:W-:Y:S05]  /*bde0*/  BPT.TRAP 0x1 ;  /* 0x000000040000795c */ /* 0x000fea0000300000 */
[----:B------:R-:W-:-:S04]  /*bdf0*/  HFMA2 R3, -RZ, RZ, 0, 0 ;  /* 0x00000000ff037431 */ /* 0x000fc800000001ff */
[----:B------:R-:W-:Y:S05]  /*be00*/  RET.REL.NODEC R2 `(_ZN7cutlass13device_kernelINS_4gemm6kernel13GemmUniversalIN4cute5tupleIJiiiiEEENS1_10collective13CollectiveMmaINS1_35MainloopSm100TmaUmmaWarpSpecializedILi6ELi2ELi4ENS5_IJNS4_1CILi1EEESB_SB_EEEEENS5_IJNSA_ILi128EEESE_NSA_ILi32EEEEEENS_10tfloat32_tENS5_IJlSB_lEEESH_SI_NS4_8TiledMMAINS4_8MMA_AtomIJNS4_17SM100_MMA_TF32_SSISH_SH_fLi128ELi128ELNS4_4UMMA5MajorE0ELSN_0ELNSM_7ScaleInE0ELSO_0EEEEEENS4_6LayoutISC_NS5_IJNSA_ILi0EEESS_SS_EEEEENS5_IJNS4_10UnderscoreESV_SV_EEEEENS4_13SM90_TMA_LOADENS4_14ComposedLayoutINS4_7SwizzleILi3ELi4ELi3EEENS4_18smem_ptr_flag_bitsILi32EEENSR_INS5_IJNSA_ILi8EEESF_EEENS5_IJSF_SB_EEEEEEEvNS4_8identityESY_S18_vS19_EENS_8epilogue10collective18CollectiveEpilogueINS1B_23Sm100TmaWarpSpecializedILi4ELi2ELi16ELb1ELb0EEEJSG_NS5_IJNSR_ISE_SB_EENSR_INSA_ILi16EEESB_EEEEESH_SI_SH_SI_NS1B_6fusion15FusionCallbacksIS1F_NS1K_17LinearCombinationISH_fSH_fLNS_15FloatRoundStyleE2EEESG_S1J_JEEENS4_5SM1004TMEM4LOAD26SM100_TMEM_LOAD_32dp32b16xESY_NSZ_INS10_ILi2ELi4ELi3EEES13_NSR_INS5_IJS14_S1H_EEENS5_IJS1H_SB_EEEEEEENS4_39AutoVectorizingCopyWithAssumedAlignmentILi128EEENS4_14SM90_TMA_STOREES1Y_S20_S20_EEEvvEEEEvNT_6ParamsE) ;  /* 0xffffff40027c7950 */ /* 0x000fea0003c3ffff */
        .weak           $__internal_1_$__cuda_sm10x_tcgen05_guardrail_trap_phase_invalid_during_alloc
        .type           $__internal_1_$__cuda_sm10x_tcgen05_guardrail_trap_phase_invalid_during_alloc,@function
        .size           $__internal_1_$__cuda_sm10x_tcgen05_guardrail_trap_phase_invalid_during_alloc,($__internal_2_$__cuda_sm10x_tcgen05_guardrail_trap_unallocated_columns_being_dealloced - $__internal_1_$__cuda_sm10x_tcgen05_guardrail_trap_phase_invalid_during_alloc)
$__internal_1_$__cuda_sm10x_tcgen05_guardrail_trap_phase_invalid_during_alloc:
[----:B------:R-:W-:Y:S05]  /*be10*/  BPT.TRAP 0x1 ;  /* 0x000000040000795c */ /* 0x000fea0000300000 */
[----:B------:R-:W-:-:S04]  /*be20*/  MOV R3, 0x0 ;  /* 0x0000000000037802 */ /* 0x000fc80000000f00 */
[----:B------:R-:W-:Y:S05]  /*be30*/  RET.REL.NODEC R2 `(_ZN7cutlass13device_kernelINS_4gemm6kernel13GemmUniversalIN4cute5tupleIJiiiiEEENS1_10collective13CollectiveMmaINS1_35MainloopSm100TmaUmmaWarpSpecializedILi6ELi2ELi4ENS5_IJNS4_1CILi1EEESB_SB_EEEEENS5_IJNSA_ILi128EEESE_NSA_ILi32EEEEEENS_10tfloat32_tENS5_IJlSB_lEEESH_SI_NS4_8TiledMMAINS4_8MMA_AtomIJNS4_17SM100_MMA_TF32_SSISH_SH_fLi128ELi128ELNS4_4UMMA5MajorE0ELSN_0ELNSM_7ScaleInE0ELSO_0EEEEEENS4_6LayoutISC_NS5_IJNSA_ILi0EEESS_SS_EEEEENS5_IJNS4_10UnderscoreESV_SV_EEEEENS4_13SM90_TMA_LOADENS4_14ComposedLayoutINS4_7SwizzleILi3ELi4ELi3EEENS4_18smem_ptr_flag_bitsILi32EEENSR_INS5_IJNSA_ILi8EEESF_EEENS5_IJSF_SB_EEEEEEEvNS4_8identityESY_S18_vS19_EENS_8epilogue10collective18CollectiveEpilogueINS1B_23Sm100TmaWarpSpecializedILi4ELi2ELi16ELb1ELb0EEEJSG_NS5_IJNSR_ISE_SB_EENSR_INSA_ILi16EEESB_EEEEESH_SI_SH_SI_NS1B_6fusion15FusionCallbacksIS1F_NS1K_17LinearCombinationISH_fSH_fLNS_15FloatRoundStyleE2EEESG_S1J_JEEENS4_5SM1004TMEM4LOAD26SM100_TMEM_LOAD_32dp32b16xESY_NSZ_INS10_ILi2ELi4ELi3EEES13_NSR_INS5_IJS14_S1H_EEENS5_IJS1H_SB_EEEEEEENS4_39AutoVectorizingCopyWithAssumedAlignmentILi128EEENS4_14SM90_TMA_STOREES1Y_S20_S20_EEEvvEEEEvNT_6ParamsE) ;  /* 0xffffff4002707950 */ /* 0x000fea0003c3ffff */
        .weak           $__internal_2_$__cuda_sm10x_tcgen05_guardrail_trap_unallocated_columns_being_dealloced
        .type           $__internal_2_$__cuda_sm10x_tcgen05_guardrail_trap_unallocated_columns_being_dealloced,@function
        .size           $__internal_2_$__cuda_sm10x_tcgen05_guardrail_trap_unallocated_columns_being_dealloced,(.L_x_226 - $__internal_2_$__cuda_sm10x_tcgen05_guardrail_trap_unallocated_columns_being_dealloced)
$__internal_2_$__cuda_sm10x_tcgen05_guardrail_trap_unallocated_columns_being_dealloced:
[----:B------:R-:W-:Y:S05]  /*be40*/  BPT.TRAP 0x1 ;  /* 0x000000040000795c */ /* 0x000fea0000300000 */
[----:B------:R-:W-:-:S04]  /*be50*/  HFMA2 R3, -RZ, RZ, 0, 0 ;  /* 0x00000000ff037431 */ /* 0x000fc800000001ff */
[----:B------:R-:W-:Y:S05]  /*be60*/  RET.REL.NODEC R2 `(_ZN7cutlass13device_kernelINS_4gemm6kernel13GemmUniversalIN4cute5tupleIJiiiiEEENS1_10collective13CollectiveMmaINS1_35MainloopSm100TmaUmmaWarpSpecializedILi6ELi2ELi4ENS5_IJNS4_1CILi1EEESB_SB_EEEEENS5_IJNSA_ILi128EEESE_NSA_ILi32EEEEEENS_10tfloat32_tENS5_IJlSB_lEEESH_SI_NS4_8TiledMMAINS4_8MMA_AtomIJNS4_17SM100_MMA_TF32_SSISH_SH_fLi128ELi128ELNS4_4UMMA5MajorE0ELSN_0ELNSM_7ScaleInE0ELSO_0EEEEEENS4_6LayoutISC_NS5_IJNSA_ILi0EEESS_SS_EEEEENS5_IJNS4_10UnderscoreESV_SV_EEEEENS4_13SM90_TMA_LOADENS4_14ComposedLayoutINS4_7SwizzleILi3ELi4ELi3EEENS4_18smem_ptr_flag_bitsILi32EEENSR_INS5_IJNSA_ILi8EEESF_EEENS5_IJSF_SB_EEEEEEEvNS4_8identityESY_S18_vS19_EENS_8epilogue10collective18CollectiveEpilogueINS1B_23Sm100TmaWarpSpecializedILi4ELi2ELi16ELb1ELb0EEEJSG_NS5_IJNSR_ISE_SB_EENSR_INSA_ILi16EEESB_EEEEESH_SI_SH_SI_NS1B_6fusion15FusionCallbacksIS1F_NS1K_17LinearCombinationISH_fSH_fLNS_15FloatRoundStyleE2EEESG_S1J_JEEENS4_5SM1004TMEM4LOAD26SM100_TMEM_LOAD_32dp32b16xESY_NSZ_INS10_ILi2ELi4ELi3EEES13_NSR_INS5_IJS14_S1H_EEENS5_IJS1H_SB_EEEEEEENS4_39AutoVectorizingCopyWithAssumedAlignmentILi128EEENS4_14SM90_TMA_STOREES1Y_S20_S20_EEEvvEEEEvNT_6ParamsE) ;  /* 0xffffff4002647950 */ /* 0x000fea0003c3ffff */
.L_x_225:
[----:B------:R-:W-:-:S00]  /*be70*/  BRA `(.L_x_225) ;  /* 0xfffffffc00fc7947 */ /* 0x000fc0000383ffff */
[----:B------:R-:W-:-:S00]  /*be80*/  NOP ;  /* 0x0000000000007918 */ /* 0x000fc00000000000 */
[----:B------:R-:W-:-:S00]  /*be90*/  NOP ;  /* 0x0000000000007918 */ /* 0x000fc00000000000 */
[----:B------:R-:W-:-:S00]  /*bea0*/  NOP ;  /* 0x0000000000007918 */ /* 0x000fc00000000000 */
[----:B------:R-:W-:-:S00]  /*beb0*/  NOP ;  /* 0x0000000000007918 */ /* 0x000fc00000000000 */
[----:B------:R-:W-:-:S00]  /*bec0*/  NOP ;  /* 0x0000000000007918 */ /* 0x000fc00000000000 */
[----:B------:R-:W-:-:S00]  /*bed0*/  NOP ;  /* 0x0000000000007918 */ /* 0x000fc00000000000 */
[----:B------:R-:W-:-:S00]  /*bee0*/  NOP ;  /* 0x0000000000007918 */ /* 0x000fc00000000000 */
[----:B------:R-:W-:-:S00]  /*bef0*/  NOP ;  /* 0x0000000000007918 */ /* 0x000fc00000000000 */
.L_x_226:


//--------------------- .nv.global.init           --------------------------
	.section	.nv.global.init,"aw",@progbits
.nv.global.init:
	.type		$str$27,@object
	.size		$str$27,($str$28 - $str$27)
$str$27:
        /*0000*/ 	.byte	0x28, 0x61, 0x64, 0x64, 0x72, 0x65, 0x73, 0x73, 0x20, 0x26, 0x20, 0x6d, 0x61, 0x73, 0x6b, 0x29
        /*0010*/ 	.byte	0x20, 0x3d, 0x3d, 0x20, 0x30, 0x00
	.type		$str$28,@object
	.size		$str$28,($str$26 - $str$28)
$str$28:
        /*0016*/ 	.byte	0x2f, 0x74, 0x6d, 0x70, 0x2f, 0x63, 0x75, 0x74, 0x6c, 0x61, 0x73, 0x73, 0x5f, 0x73, 0x77, 0x65
        /*0026*/ 	.byte	0x65, 0x70, 0x5f, 0x73, 0x72, 0x63, 0x2f, 0x69, 0x6e, 0x63, 0x6c, 0x75, 0x64, 0x65, 0x2f, 0x63
        /*0036*/ 	.byte	0x75, 0x74, 0x65, 0x2f, 0x70, 0x6f, 0x69, 0x6e, 0x74, 0x65, 0x72, 0x5f, 0x66, 0x6c, 0x61, 0x67
        /*0046*/ 	.byte	0x67, 0x65, 0x64, 0x2e, 0x68, 0x70, 0x70, 0x00
	.type		$str$26,@object
	.size		$str$26,($str$25 - $str$26)
$str$26:
        /*004e*/ 	.byte	0x2f, 0x74, 0x6d, 0x70, 0x2f, 0x63, 0x75, 0x74, 0x6c, 0x61, 0x73, 0x73, 0x5f, 0x73, 0x77, 0x65
        /*005e*/ 	.byte	0x65, 0x70, 0x5f, 0x73, 0x72, 0x63, 0x2f, 0x69, 0x6e, 0x63, 0x6c, 0x75, 0x64, 0x65, 0x2f, 0x63
        /*006e*/ 	.byte	0x75, 0x74, 0x65, 0x2f, 0x61, 0x74, 0x6f, 0x6d, 0x2f, 0x63, 0x6f, 0x70, 0x79, 0x5f, 0x74, 0x72
        /*007e*/ 	.byte	0x61, 0x69, 0x74, 0x73, 0x5f, 0x73, 0x6d, 0x31, 0x30, 0x30, 0x2e, 0x68, 0x70, 0x70, 0x00
	.type		$str$25,@object
	.size		$str$25,(__unnamed_1 - $str$25)
$str$25:
        /*008d*/ 	.byte	0x28, 0x28, 0x75, 0x69, 0x6e, 0x74, 0x33, 0x32, 0x5f, 0x74, 0x28, 0x74, 0x68, 0x72, 0x65, 0x61
        /*009d*/ 	.byte	0x64, 0x49, 0x64, 0x78, 0x2e, 0x78, 0x29, 0x20, 0x2f, 0x20, 0x33, 0x32, 0x29, 0x20, 0x25, 0x20
        /*00ad*/ 	.byte	0x34, 0x29, 0x20, 0x3d, 0x3d, 0x20, 0x28, 0x28, 0x28, 0x74, 0x6d, 0x65, 0x6d, 0x5f, 0x61, 0x64
        /*00bd*/ 	.byte	0x64, 0x72, 0x20, 0x3e, 0x3e, 0x20, 0x31, 0x36, 0x29, 0x20, 0x2f, 0x20, 0x33, 0x32, 0x29, 0x20
        /*00cd*/ 	.byte	0x25, 0x20, 0x34, 0x29, 0x00
	.type		__unnamed_1,@object
	.size		__unnamed_1,(__unnamed_2 - __unnamed_1)
__unnamed_1:
        /*00d2*/ 	.byte	0x61, 0x75, 0x74, 0x6f, 0x20, 0x63, 0x75, 0x74, 0x65, 0x3a, 0x3a, 0x61, 0x73, 0x5f, 0x70, 0x6f
        /* <DEDUP_REMOVED lines=24> */
        /*0262*/ 	.byte	0x32, 0x30, 0x34, 0x38, 0x3e, 0x3e, 0x3e, 0x3e, 0x5d, 0x00
	.type		__unnamed_2,@object
	.size		__unnamed_2,(.L_2 - __unnamed_2)
__unnamed_2:
        /* <DEDUP_REMOVED lines=42> */
        /*050c*/ 	.byte	0x3e, 0x5d, 0x00
.L_2:


//--------------------- .nv.shared._ZN7cutlass13device_kernelINS_4gemm6kernel13GemmUniversalIN4cute5tupleIJiiiiEEENS1_10collective13CollectiveMmaINS1_35MainloopSm100TmaUmmaWarpSpecializedILi6ELi2ELi4ENS5_IJNS4_1CILi1EEESB_SB_EEEEENS5_IJNSA_ILi128EEESE_NSA_ILi32EEEEEENS_10tfloat32_tENS5_IJlSB_lEEESH_SI_NS4_8TiledMMAINS4_8MMA_AtomIJNS4_17SM100_MMA_TF32_SSISH_SH_fLi128ELi128ELNS4_4UMMA5MajorE0ELSN_0ELNSM_7ScaleInE0ELSO_0EEEEEENS4_6LayoutISC_NS5_IJNSA_ILi0EEESS_SS_EEEEENS5_IJNS4_10UnderscoreESV_SV_EEEEENS4_13SM90_TMA_LOADENS4_14ComposedLayoutINS4_7SwizzleILi3ELi4ELi3EEENS4_18smem_ptr_flag_bitsILi32EEENSR_INS5_IJNSA_ILi8EEESF_EEENS5_IJSF_SB_EEEEEEEvNS4_8identityESY_S18_vS19_EENS_8epilogue10collective18CollectiveEpilogueINS1B_23Sm100TmaWarpSpecializedILi4ELi2ELi16ELb1ELb0EEEJSG_NS5_IJNSR_ISE_SB_EENSR_INSA_ILi16EEESB_EEEEESH_SI_SH_SI_NS1B_6fusion15FusionCallbacksIS1F_NS1K_17LinearCombinationISH_fSH_fLNS_15FloatRoundStyleE2EEESG_S1J_JEEENS4_5SM1004TMEM4LOAD26SM100_TMEM_LOAD_32dp32b16xESY_NSZ_INS10_ILi2ELi4ELi3EEES13_NSR_INS5_IJS14_S1H_EEENS5_IJS1H_SB_EEEEEEENS4_39AutoVectorizingCopyWithAssumedAlignmentILi128EEENS4_14SM90_TMA_STOREES1Y_S20_S20_EEEvvEEEEvNT_6ParamsE --------------------------
	.section	.nv.shared._ZN7cutlass13device_kernelINS_4gemm6kernel13GemmUniversalIN4cute5tupleIJiiiiEEENS1_10collective13CollectiveMmaINS1_35MainloopSm100TmaUmmaWarpSpecializedILi6ELi2ELi4ENS5_IJNS4_1CILi1EEESB_SB_EEEEENS5_IJNSA_ILi128EEESE_NSA_ILi32EEEEEENS_10tfloat32_tENS5_IJlSB_lEEESH_SI_NS4_8TiledMMAINS4_8MMA_AtomIJNS4_17SM100_MMA_TF32_SSISH_SH_fLi128ELi128ELNS4_4UMMA5MajorE0ELSN_0ELNSM_7ScaleInE0ELSO_0EEEEEENS4_6LayoutISC_NS5_IJNSA_ILi0EEESS_SS_EEEEENS5_IJNS4_10UnderscoreESV_SV_EEEEENS4_13SM90_TMA_LOADENS4_14ComposedLayoutINS4_7SwizzleILi3ELi4ELi3EEENS4_18smem_ptr_flag_bitsILi32EEENSR_INS5_IJNSA_ILi8EEESF_EEENS5_IJSF_SB_EEEEEEEvNS4_8identityESY_S18_vS19_EENS_8epilogue10collective18CollectiveEpilogueINS1B_23Sm100TmaWarpSpecializedILi4ELi2ELi16ELb1ELb0EEEJSG_NS5_IJNSR_ISE_SB_EENSR_INSA_ILi16EEESB_EEEEESH_SI_SH_SI_NS1B_6fusion15FusionCallbacksIS1F_NS1K_17LinearCombinationISH_fSH_fLNS_15FloatRoundStyleE2EEESG_S1J_JEEENS4_5SM1004TMEM4LOAD26SM100_TMEM_LOAD_32dp32b16xESY_NSZ_INS10_ILi2ELi4ELi3EEES13_NSR_INS5_IJS14_S1H_EEENS5_IJS1H_SB_EEEEEEENS4_39AutoVectorizingCopyWithAssumedAlignmentILi128EEENS4_14SM90_TMA_STOREES1Y_S20_S20_EEEvvEEEEvNT_6ParamsE,"aw",@nobits
	.sectionflags	@""
	.align	16
	.zero		1024


//--------------------- .nv.shared.reserved.0     --------------------------
	.section	.nv.shared.reserved.0,"aw",@nobits
	.weak		__nv_reservedSMEM_offset_0_alias
	.size		__nv_reservedSMEM_offset_0_alias, 0, 64
	.other		__nv_reservedSMEM_offset_0_alias,@"STO_CUDA_RESERVED_SHARED STV_DEFAULT"
__nv_reservedSMEM_offset_0_alias:
	.zero		0
.nv.shared.reserved.0:
	.zero		64
	.weak		__nv_reservedSMEM_tcgen05_partition
	.type		__nv_reservedSMEM_tcgen05_partition,@object
	.size		__nv_reservedSMEM_tcgen05_partition,(.L_0 - __nv_reservedSMEM_tcgen05_partition)
__nv_reservedSMEM_tcgen05_partition:
	.zero		32
.L_0:


//--------------------- .nv.global                --------------------------
	.section	.nv.global,"aw",@nobits
.nv.global:
	.type		_ZN40_INTERNAL_00cdaad1_4_k_cu_f8f6f259_231084cute1_E,@object
	.size		_ZN40_INTERNAL_00cdaad1_4_k_cu_f8f6f259_231084cute1_E,(_ZN40_INTERNAL_00cdaad1_4_k_cu_f8f6f259_231084cuda3std3__45__cpo6cbeginE - _ZN40_INTERNAL_00cdaad1_4_k_cu_f8f6f259_231084cute1_E)
_ZN40_INTERNAL_00cdaad1_4_k_cu_f8f6f259_231084cute1_E:
	.zero		1
	.type		_ZN40_INTERNAL_00cdaad1_4_k_cu_f8f6f259_231084cuda3std3__45__cpo6cbeginE,@object
	.size		_ZN40_INTERNAL_00cdaad1_4_k_cu_f8f6f259_231084cuda3std3__45__cpo6cbeginE,(_ZN40_INTERNAL_00cdaad1_4_k_cu_f8f6f259_231084cuda3std3__48in_placeE - _ZN40_INTERNAL_00cdaad1_4_k_cu_f8f6f259_231084cuda3std3__45__cpo6cbeginE)
_ZN40_INTERNAL_00cdaad1_4_k_cu_f8f6f259_231084cuda3std3__45__cpo6cbeginE:
	.zero		1
	.type		_ZN40_INTERNAL_00cdaad1_4_k_cu_f8f6f259_231084cuda3std3__48in_placeE,@object
	.size		_ZN40_INTERNAL_00cdaad1_4_k_cu_f8f6f259_231084cuda3std3__48in_placeE,(_ZN40_INTERNAL_00cdaad1_4_k_cu_f8f6f259_231084cuda3std6ranges3__45__cpo9iter_moveE - _ZN40_INTERNAL_00cdaad1_4_k_cu_f8f6f259_231084cuda3std3__48in_placeE)
_ZN40_INTERNAL_00cdaad1_4_k_cu_f8f6f259_231084cuda3std3__48in_placeE:
	.zero		1
	.type		_ZN40_INTERNAL_00cdaad1_4_k_cu_f8f6f259_231084cuda3std6ranges3__45__cpo9iter_moveE,@object
	.size		_ZN40_INTERNAL_00cdaad1_4_k_cu_f8f6f259_231084cuda3std6ranges3__45__cpo9iter_moveE,(_ZN40_INTERNAL_00cdaad1_4_k_cu_f8f6f259_231084cuda3std3__45__cpo5beginE - _ZN40_INTERNAL_00cdaad1_4_k_cu_f8f6f259_231084cuda3std6ranges3__45__cpo9iter_moveE)
_ZN40_INTERNAL_00cdaad1_4_k_cu_f8f6f259_231084cuda3std6ranges3__45__cpo9iter_moveE:
	.zero		1
	.type		_ZN40_INTERNAL_00cdaad1_4_k_cu_f8f6f259_231084cuda3std3__45__cpo5beginE,@object
	.size		_ZN40_INTERNAL_00cdaad1_4_k_cu_f8f6f259_231084cuda3std3__45__cpo5beginE,(_ZN40_INTERNAL_00cdaad1_4_k_cu_f8f6f259_231084cuda3std3__442_GLOBAL__N__00cdaad1_4_k_cu_f8f6f259_231086ignoreE - _ZN40_INTERNAL_00cdaad1_4_k_cu_f8f6f259_231084cuda3std3__45__cpo5beginE)
_ZN40_INTERNAL_00cdaad1_4_k_cu_f8f6f259_231084cuda3std3__45__cpo5beginE:
	.zero		1
	.type		_ZN40_INTERNAL_00cdaad1_4_k_cu_f8f6f259_231084cuda3std3__442_GLOBAL__N__00cdaad1_4_k_cu_f8f6f259_231086ignoreE,@object
	.size		_ZN40_INTERNAL_00cdaad1_4_k_cu_f8f6f259_231084cuda3std3__442_GLOBAL__N__00cdaad1_4_k_cu_f8f6f259_231086ignoreE,(_ZN40_INTERNAL_00cdaad1_4_k_cu_f8f6f259_231084cute7productE - _ZN40_INTERNAL_00cdaad1_4_k_cu_f8f6f259_231084cuda3std3__442_GLOBAL__N__00cdaad1_4_k_cu_f8f6f259_231086ignoreE)
_ZN40_INTERNAL_00cdaad1_4_k_cu_f8f6f259_231084cuda3std3__442_GLOBAL__N__00cdaad1_4_k_cu_f8f6f259_231086ignoreE:
	.zero		1
	.type		_ZN40_INTERNAL_00cdaad1_4_k_cu_f8f6f259_231084cute7productE,@object
	.size		_ZN40_INTERNAL_00cdaad1_4_k_cu_f8f6f259_231084cute7productE,(_ZN40_INTERNAL_00cdaad1_4_k_cu_f8f6f259_231084cuda3std3__45__cpo3endE - _ZN40_INTERNAL_00cdaad1_4_k_cu_f8f6f259_231084cute7productE)
_ZN40_INTERNAL_00cdaad1_4_k_cu_f8f6f259_231084cute7productE:
	.zero		1
	.type		_ZN40_INTERNAL_00cdaad1_4_k_cu_f8f6f259_231084cuda3std3__45__cpo3endE,@object
	.size		_ZN40_INTERNAL_00cdaad1_4_k_cu_f8f6f259_231084cuda3std3__45__cpo3endE,(_ZN40_INTERNAL_00cdaad1_4_k_cu_f8f6f259_231084cuda3std3__419piecewise_constructE - _ZN40_INTERNAL_00cdaad1_4_k_cu_f8f6f259_231084cuda3std3__45__cpo3endE)
_ZN40_INTERNAL_00cdaad1_4_k_cu_f8f6f259_231084cuda3std3__45__cpo3endE:
	.zero		1
	.type		_ZN40_INTERNAL_00cdaad1_4_k_cu_f8f6f259_231084cuda3std3__419piecewise_constructE,@object
	.size		_ZN40_INTERNAL_00cdaad1_4_k_cu_f8f6f259_231084cuda3std3__419piecewise_constructE,(_ZN40_INTERNAL_00cdaad1_4_k_cu_f8f6f259_231084cuda3std3__45__cpo4cendE - _ZN40_INTERNAL_00cdaad1_4_k_cu_f8f6f259_231084cuda3std3__419piecewise_constructE)
_ZN40_INTERNAL_00cdaad1_4_k_cu_f8f6f259_231084cuda3std3__419piecewise_constructE:
	.zero		1
	.type		_ZN40_INTERNAL_00cdaad1_4_k_cu_f8f6f259_231084cuda3std3__45__cpo4cendE,@object
	.size		_ZN40_INTERNAL_00cdaad1_4_k_cu_f8f6f259_231084cuda3std3__45__cpo4cendE,(_ZN40_INTERNAL_00cdaad1_4_k_cu_f8f6f259_231084cuda3std6ranges3__45__cpo4swapE - _ZN40_INTERNAL_00cdaad1_4_k_cu_f8f6f259_231084cuda3std3__45__cpo4cendE)
_ZN40_INTERNAL_00cdaad1_4_k_cu_f8f6f259_231084cuda3std3__45__cpo4cendE:
	.zero		1
	.type		_ZN40_INTERNAL_00cdaad1_4_k_cu_f8f6f259_231084cuda3std6ranges3__45__cpo4swapE,@object
	.size		_ZN40_INTERNAL_00cdaad1_4_k_cu_f8f6f259_231084cuda3std6ranges3__45__cpo4swapE,(.L_10 - _ZN40_INTERNAL_00cdaad1_4_k_cu_f8f6f259_231084cuda3std6ranges3__45__cpo4swapE)
_ZN40_INTERNAL_00cdaad1_4_k_cu_f8f6f259_231084cuda3std6ranges3__45__cpo4swapE:
	.zero		1
.L_10:


//--------------------- .nv.constant0._ZN7cutlass13device_kernelINS_4gemm6kernel13GemmUniversalIN4cute5tupleIJiiiiEEENS1_10collective13CollectiveMmaINS1_35MainloopSm100TmaUmmaWarpSpecializedILi6ELi2ELi4ENS5_IJNS4_1CILi1EEESB_SB_EEEEENS5_IJNSA_ILi128EEESE_NSA_ILi32EEEEEENS_10tfloat32_tENS5_IJlSB_lEEESH_SI_NS4_8TiledMMAINS4_8MMA_AtomIJNS4_17SM100_MMA_TF32_SSISH_SH_fLi128ELi128ELNS4_4UMMA5MajorE0ELSN_0ELNSM_7ScaleInE0ELSO_0EEEEEENS4_6LayoutISC_NS5_IJNSA_ILi0EEESS_SS_EEEEENS5_IJNS4_10UnderscoreESV_SV_EEEEENS4_13SM90_TMA_LOADENS4_14ComposedLayoutINS4_7SwizzleILi3ELi4ELi3EEENS4_18smem_ptr_flag_bitsILi32EEENSR_INS5_IJNSA_ILi8EEESF_EEENS5_IJSF_SB_EEEEEEEvNS4_8identityESY_S18_vS19_EENS_8epilogue10collective18CollectiveEpilogueINS1B_23Sm100TmaWarpSpecializedILi4ELi2ELi16ELb1ELb0EEEJSG_NS5_IJNSR_ISE_SB_EENSR_INSA_ILi16EEESB_EEEEESH_SI_SH_SI_NS1B_6fusion15FusionCallbacksIS1F_NS1K_17LinearCombinationISH_fSH_fLNS_15FloatRoundStyleE2EEESG_S1J_JEEENS4_5SM1004TMEM4LOAD26SM100_TMEM_LOAD_32dp32b16xESY_NSZ_INS10_ILi2ELi4ELi3EEES13_NSR_INS5_IJS14_S1H_EEENS5_IJS1H_SB_EEEEEEENS4_39AutoVectorizingCopyWithAssumedAlignmentILi128EEENS4_14SM90_TMA_STOREES1Y_S20_S20_EEEvvEEEEvNT_6ParamsE --------------------------
	.section	.nv.constant0._ZN7cutlass13device_kernelINS_4gemm6kernel13GemmUniversalIN4cute5tupleIJiiiiEEENS1_10collective13CollectiveMmaINS1_35MainloopSm100TmaUmmaWarpSpecializedILi6ELi2ELi4ENS5_IJNS4_1CILi1EEESB_SB_EEEEENS5_IJNSA_ILi128EEESE_NSA_ILi32EEEEEENS_10tfloat32_tENS5_IJlSB_lEEESH_SI_NS4_8TiledMMAINS4_8MMA_AtomIJNS4_17SM100_MMA_TF32_SSISH_SH_fLi128ELi128ELNS4_4UMMA5MajorE0ELSN_0ELNSM_7ScaleInE0ELSO_0EEEEEENS4_6LayoutISC_NS5_IJNSA_ILi0EEESS_SS_EEEEENS5_IJNS4_10UnderscoreESV_SV_EEEEENS4_13SM90_TMA_LOADENS4_14ComposedLayoutINS4_7SwizzleILi3ELi4ELi3EEENS4_18smem_ptr_flag_bitsILi32EEENSR_INS5_IJNSA_ILi8EEESF_EEENS5_IJSF_SB_EEEEEEEvNS4_8identityESY_S18_vS19_EENS_8epilogue10collective18CollectiveEpilogueINS1B_23Sm100TmaWarpSpecializedILi4ELi2ELi16ELb1ELb0EEEJSG_NS5_IJNSR_ISE_SB_EENSR_INSA_ILi16EEESB_EEEEESH_SI_SH_SI_NS1B_6fusion15FusionCallbacksIS1F_NS1K_17LinearCombinationISH_fSH_fLNS_15FloatRoundStyleE2EEESG_S1J_JEEENS4_5SM1004TMEM4LOAD26SM100_TMEM_LOAD_32dp32b16xESY_NSZ_INS10_ILi2ELi4ELi3EEES13_NSR_INS5_IJS14_S1H_EEENS5_IJS1H_SB_EEEEEEENS4_39AutoVectorizingCopyWithAssumedAlignmentILi128EEENS4_14SM90_TMA_STOREES1Y_S20_S20_EEEvvEEEEvNT_6ParamsE,"a",@progbits
	.sectionflags	@""
	.align	4
.nv.constant0._ZN7cutlass13device_kernelINS_4gemm6kernel13GemmUniversalIN4cute5tupleIJiiiiEEENS1_10collective13CollectiveMmaINS1_35MainloopSm100TmaUmmaWarpSpecializedILi6ELi2ELi4ENS5_IJNS4_1CILi1EEESB_SB_EEEEENS5_IJNSA_ILi128EEESE_NSA_ILi32EEEEEENS_10tfloat32_tENS5_IJlSB_lEEESH_SI_NS4_8TiledMMAINS4_8MMA_AtomIJNS4_17SM100_MMA_TF32_SSISH_SH_fLi128ELi128ELNS4_4UMMA5MajorE0ELSN_0ELNSM_7ScaleInE0ELSO_0EEEEEENS4_6LayoutISC_NS5_IJNSA_ILi0EEESS_SS_EEEEENS5_IJNS4_10UnderscoreESV_SV_EEEEENS4_13SM90_TMA_LOADENS4_14ComposedLayoutINS4_7SwizzleILi3ELi4ELi3EEENS4_18smem_ptr_flag_bitsILi32EEENSR_INS5_IJNSA_ILi8EEESF_EEENS5_IJSF_SB_EEEEEEEvNS4_8identityESY_S18_vS19_EENS_8epilogue10collective18CollectiveEpilogueINS1B_23Sm100TmaWarpSpecializedILi4ELi2ELi16ELb1ELb0EEEJSG_NS5_IJNSR_ISE_SB_EENSR_INSA_ILi16EEESB_EEEEESH_SI_SH_SI_NS1B_6fusion15FusionCallbacksIS1F_NS1K_17LinearCombinationISH_fSH_fLNS_15FloatRoundStyleE2EEESG_S1J_JEEENS4_5SM1004TMEM4LOAD26SM100_TMEM_LOAD_32dp32b16xESY_NSZ_INS10_ILi2ELi4ELi3EEES13_NSR_INS5_IJS14_S1H_EEENS5_IJS1H_SB_EEEEEEENS4_39AutoVectorizingCopyWithAssumedAlignmentILi128EEENS4_14SM90_TMA_STOREES1Y_S20_S20_EEEvvEEEEvNT_6ParamsE:
	.zero		2944


//--------------------- SYMBOLS --------------------------

	.type		.nv.reservedSmem.offset0,@object
	.size		.nv.reservedSmem.offset0,0x4
	.type		.nv.reservedSmem.cap,@object
	.size		.nv.reservedSmem.cap,0x4
	.type		__assertfail,@function
